//
// Generated by NVIDIA NVVM Compiler
//
// Compiler Build ID: CL-36424714
// Cuda compilation tools, release 13.0, V13.0.88
// Based on NVVM 20.0.0
//

.version 9.0
.target sm_100
.address_size 64

	// .globl	_Z6kernel14CUtensorMap_st
.extern .func  (.param .b32 func_retval0) vprintf
(
	.param .b64 vprintf_param_0,
	.param .b64 vprintf_param_1
)
;
// _ZZ6kernel14CUtensorMap_stE11smem_buffer has been demoted
// _ZZ6kernel14CUtensorMap_stE3bar has been demoted
.global .align 1 .b8 _ZN34_INTERNAL_7c2346bc_4_k_cu_970f933d4cuda3std3__45__cpo5beginE[1];
.global .align 1 .b8 _ZN34_INTERNAL_7c2346bc_4_k_cu_970f933d4cuda3std3__45__cpo3endE[1];
.global .align 1 .b8 _ZN34_INTERNAL_7c2346bc_4_k_cu_970f933d4cuda3std3__45__cpo6cbeginE[1];
.global .align 1 .b8 _ZN34_INTERNAL_7c2346bc_4_k_cu_970f933d4cuda3std3__45__cpo4cendE[1];
.global .align 1 .b8 _ZN34_INTERNAL_7c2346bc_4_k_cu_970f933d4cuda3std3__45__cpo6rbeginE[1];
.global .align 1 .b8 _ZN34_INTERNAL_7c2346bc_4_k_cu_970f933d4cuda3std3__45__cpo4rendE[1];
.global .align 1 .b8 _ZN34_INTERNAL_7c2346bc_4_k_cu_970f933d4cuda3std3__45__cpo7crbeginE[1];
.global .align 1 .b8 _ZN34_INTERNAL_7c2346bc_4_k_cu_970f933d4cuda3std3__45__cpo5crendE[1];
.global .align 1 .b8 _ZN34_INTERNAL_7c2346bc_4_k_cu_970f933d4cuda3std3__436_GLOBAL__N__7c2346bc_4_k_cu_970f933d6ignoreE[1];
.global .align 1 .b8 _ZN34_INTERNAL_7c2346bc_4_k_cu_970f933d4cuda3std3__419piecewise_constructE[1];
.global .align 1 .b8 _ZN34_INTERNAL_7c2346bc_4_k_cu_970f933d4cuda3std3__48in_placeE[1];
.global .align 1 .b8 _ZN34_INTERNAL_7c2346bc_4_k_cu_970f933d4cuda3std3__420unreachable_sentinelE[1];
.global .align 1 .b8 _ZN34_INTERNAL_7c2346bc_4_k_cu_970f933d4cuda3std3__47nulloptE[1];
.global .align 1 .b8 _ZN34_INTERNAL_7c2346bc_4_k_cu_970f933d4cuda3std3__48unexpectE[1];
.global .align 1 .b8 _ZN34_INTERNAL_7c2346bc_4_k_cu_970f933d4cuda3std6ranges3__45__cpo4swapE[1];
.global .align 1 .b8 _ZN34_INTERNAL_7c2346bc_4_k_cu_970f933d4cuda3std6ranges3__45__cpo9iter_moveE[1];
.global .align 1 .b8 _ZN34_INTERNAL_7c2346bc_4_k_cu_970f933d4cuda3std6ranges3__45__cpo5beginE[1];
.global .align 1 .b8 _ZN34_INTERNAL_7c2346bc_4_k_cu_970f933d4cuda3std6ranges3__45__cpo3endE[1];
.global .align 1 .b8 _ZN34_INTERNAL_7c2346bc_4_k_cu_970f933d4cuda3std6ranges3__45__cpo6cbeginE[1];
.global .align 1 .b8 _ZN34_INTERNAL_7c2346bc_4_k_cu_970f933d4cuda3std6ranges3__45__cpo4cendE[1];
.global .align 1 .b8 _ZN34_INTERNAL_7c2346bc_4_k_cu_970f933d4cuda3std6ranges3__45__cpo7advanceE[1];
.global .align 1 .b8 _ZN34_INTERNAL_7c2346bc_4_k_cu_970f933d4cuda3std6ranges3__45__cpo9iter_swapE[1];
.global .align 1 .b8 _ZN34_INTERNAL_7c2346bc_4_k_cu_970f933d4cuda3std6ranges3__45__cpo4nextE[1];
.global .align 1 .b8 _ZN34_INTERNAL_7c2346bc_4_k_cu_970f933d4cuda3std6ranges3__45__cpo4prevE[1];
.global .align 1 .b8 _ZN34_INTERNAL_7c2346bc_4_k_cu_970f933d4cuda3std6ranges3__45__cpo4dataE[1];
.global .align 1 .b8 _ZN34_INTERNAL_7c2346bc_4_k_cu_970f933d4cuda3std6ranges3__45__cpo5cdataE[1];
.global .align 1 .b8 _ZN34_INTERNAL_7c2346bc_4_k_cu_970f933d4cuda3std6ranges3__45__cpo4sizeE[1];
.global .align 1 .b8 _ZN34_INTERNAL_7c2346bc_4_k_cu_970f933d4cuda3std6ranges3__45__cpo5ssizeE[1];
.global .align 1 .b8 _ZN34_INTERNAL_7c2346bc_4_k_cu_970f933d4cuda3std6ranges3__45__cpo8distanceE[1];
.global .align 1 .b8 _ZN34_INTERNAL_7c2346bc_4_k_cu_970f933d6thrust24THRUST_300001_SM_1000_NS8cuda_cub3parE[1];
.global .align 1 .b8 _ZN34_INTERNAL_7c2346bc_4_k_cu_970f933d6thrust24THRUST_300001_SM_1000_NS8cuda_cub10par_nosyncE[1];
.global .align 1 .b8 _ZN34_INTERNAL_7c2346bc_4_k_cu_970f933d6thrust24THRUST_300001_SM_1000_NS6system6detail10sequential3seqE[1];
.global .align 1 .b8 _ZN34_INTERNAL_7c2346bc_4_k_cu_970f933d6thrust24THRUST_300001_SM_1000_NS12placeholders2_1E[1];
.global .align 1 .b8 _ZN34_INTERNAL_7c2346bc_4_k_cu_970f933d6thrust24THRUST_300001_SM_1000_NS12placeholders2_2E[1];
.global .align 1 .b8 _ZN34_INTERNAL_7c2346bc_4_k_cu_970f933d6thrust24THRUST_300001_SM_1000_NS12placeholders2_3E[1];
.global .align 1 .b8 _ZN34_INTERNAL_7c2346bc_4_k_cu_970f933d6thrust24THRUST_300001_SM_1000_NS12placeholders2_4E[1];
.global .align 1 .b8 _ZN34_INTERNAL_7c2346bc_4_k_cu_970f933d6thrust24THRUST_300001_SM_1000_NS12placeholders2_5E[1];
.global .align 1 .b8 _ZN34_INTERNAL_7c2346bc_4_k_cu_970f933d6thrust24THRUST_300001_SM_1000_NS12placeholders2_6E[1];
.global .align 1 .b8 _ZN34_INTERNAL_7c2346bc_4_k_cu_970f933d6thrust24THRUST_300001_SM_1000_NS12placeholders2_7E[1];
.global .align 1 .b8 _ZN34_INTERNAL_7c2346bc_4_k_cu_970f933d6thrust24THRUST_300001_SM_1000_NS12placeholders2_8E[1];
.global .align 1 .b8 _ZN34_INTERNAL_7c2346bc_4_k_cu_970f933d6thrust24THRUST_300001_SM_1000_NS12placeholders2_9E[1];
.global .align 1 .b8 _ZN34_INTERNAL_7c2346bc_4_k_cu_970f933d6thrust24THRUST_300001_SM_1000_NS12placeholders3_10E[1];
.global .align 1 .b8 _ZN34_INTERNAL_7c2346bc_4_k_cu_970f933d6thrust24THRUST_300001_SM_1000_NS3seqE[1];
.global .align 1 .b8 $str[4] = {37, 100, 9};
.global .align 1 .b8 $str$1[2] = {10};
.global .align 1 .b8 $str$2[32] = {79, 118, 101, 114, 97, 108, 108, 32, 86, 77, 32, 101, 120, 101, 99, 117, 116, 105, 111, 110, 32, 116, 105, 109, 101, 58, 32, 37, 108, 117, 10};

.visible .entry _Z6kernel14CUtensorMap_st(
	.param .align 128 .b8 _Z6kernel14CUtensorMap_st_param_0[128]
)
{
	.local .align 8 .b8 	__local_depot0[8];
	.reg .b64 	%SP;
	.reg .b64 	%SPL;
	.reg .pred 	%p<11>;
	.reg .b16 	%rs<17>;
	.reg .b32 	%r<152>;
	.reg .b32 	%f<17>;
	.reg .b64 	%rd<35>;
	// demoted variable
	.shared .align 128 .b8 _ZZ6kernel14CUtensorMap_stE11smem_buffer[4096];
	// demoted variable
	.shared .align 8 .b8 _ZZ6kernel14CUtensorMap_stE3bar[8];
	mov.u64 	%SPL, __local_depot0;
	cvta.local.u64 	%SP, %SPL;
	mov.b64 	%rd11, _Z6kernel14CUtensorMap_st_param_0;
	mov.u64 	%rd1, %rd11;
	add.u64 	%rd12, %SP, 0;
	add.u64 	%rd2, %SPL, 0;
	// begin inline asm
	mov.u64 	%rd10, %clock64;
	// end inline asm
	mov.u32 	%r6, %tid.x;
	mov.u32 	%r7, %tid.y;
	or.b32  	%r1, %r6, %r7;
	setp.ne.s32 	%p1, %r1, 0;
	@%p1 bra 	$L__BB0_2;
	mov.u32 	%r10, %ntid.x;
	mov.u32 	%r11, %ntid.y;
	mul.lo.s32 	%r9, %r10, %r11;
	mov.u32 	%r8, _ZZ6kernel14CUtensorMap_stE3bar;
	// begin inline asm
	mbarrier.init.shared.b64 [%r8], %r9;
	// end inline asm
	// begin inline asm
	fence.proxy.async.shared::cta; // 6.
	// end inline asm
$L__BB0_2:
	setp.ne.s32 	%p2, %r1, 0;
	bar.sync 	0;
	@%p2 bra 	$L__BB0_4;
	cvta.param.u64 	%rd14, %rd1;
	mov.u32 	%r14, _ZZ6kernel14CUtensorMap_stE11smem_buffer;
	mov.u32 	%r17, _ZZ6kernel14CUtensorMap_stE3bar;
	mov.b32 	%r16, 0;
	// begin inline asm
	cp.async.bulk.tensor.2d.shared::cluster.global.tile.mbarrier::complete_tx::bytes [%r14], [%rd14, {%r16, %r16}], [%r17];
	// end inline asm
	mov.b32 	%r19, 4096;
	// begin inline asm
	mbarrier.arrive.expect_tx.release.cta.shared::cta.b64 %rd34, [%r17], %r19; // 8. 
	// end inline asm
	bra.uni 	$L__BB0_5;
$L__BB0_4:
	mov.u32 	%r12, _ZZ6kernel14CUtensorMap_stE3bar;
	mov.b32 	%r13, 1;
	// begin inline asm
	mbarrier.arrive.shared::cta.b64                             %rd34,  [%r12], %r13;    // 2. 
	// end inline asm
$L__BB0_5:
	mov.b32 	%r150, 0;
	// begin inline asm
	mov.u64 %rd16, %globaltimer;
	// end inline asm
	mov.u32 	%r22, _ZZ6kernel14CUtensorMap_stE3bar;
$L__BB0_6:
	// begin inline asm
	{
	.reg .pred p;
	mbarrier.try_wait.shared.b64 p, [%r22], %rd34;
	selp.b32 %r21, 1, 0, p;
	}
	// end inline asm
	setp.ne.s32 	%p3, %r21, 0;
	@%p3 bra 	$L__BB0_13;
	setp.gt.s32 	%p8, %r150, 15;
	@%p8 bra 	$L__BB0_9;
	add.s32 	%r150, %r150, 1;
	bra.uni 	$L__BB0_6;
$L__BB0_9:
	// begin inline asm
	mov.u64 %rd29, %globaltimer;
	// end inline asm
	sub.s64 	%rd8, %rd29, %rd16;
	setp.lt.s64 	%p9, %rd8, 4000000;
	@%p9 bra 	$L__BB0_11;
	mov.b32 	%r148, 1000000;
	// begin inline asm
	nanosleep.u32 %r148;
	// end inline asm
	bra.uni 	$L__BB0_6;
$L__BB0_11:
	setp.lt.s64 	%p10, %rd8, 40000;
	@%p10 bra 	$L__BB0_6;
	shr.s64 	%rd30, %rd8, 63;
	shr.u64 	%rd31, %rd30, 62;
	add.s64 	%rd32, %rd8, %rd31;
	shr.u64 	%rd33, %rd32, 2;
	cvt.u32.u64 	%r149, %rd33;
	// begin inline asm
	nanosleep.u32 %r149;
	// end inline asm
	bra.uni 	$L__BB0_6;
$L__BB0_13:
	setp.ne.s32 	%p4, %r1, 0;
	@%p4 bra 	$L__BB0_16;
	mov.b32 	%r151, 128;
	mov.u32 	%r24, _ZZ6kernel14CUtensorMap_stE11smem_buffer;
	mov.u64 	%rd18, $str;
	mov.u64 	%rd21, $str$1;
$L__BB0_15:
	add.s32 	%r25, %r24, %r151;
	ld.shared.u16 	%rs1, [%r25+-128];
	// begin inline asm
	{  cvt.f32.f16 %f1, %rs1;}

	// end inline asm
	cvt.rzi.s32.f32 	%r26, %f1;
	shr.s32 	%r27, %r26, 31;
	shr.u32 	%r28, %r27, 29;
	add.s32 	%r29, %r26, %r28;
	shr.s32 	%r30, %r29, 3;
	st.local.u32 	[%rd2], %r30;
	cvta.global.u64 	%rd19, %rd18;
	{ // callseq 0, 0
	.param .b64 param0;
	st.param.b64 	[param0], %rd19;
	.param .b64 param1;
	st.param.b64 	[param1], %rd12;
	.param .b32 retval0;
	call.uni (retval0), 
	vprintf, 
	(
	param0, 
	param1
	);
	ld.param.b32 	%r31, [retval0];
	} // callseq 0
	ld.shared.u16 	%rs2, [%r25+-112];
	// begin inline asm
	{  cvt.f32.f16 %f2, %rs2;}

	// end inline asm
	cvt.rzi.s32.f32 	%r33, %f2;
	shr.s32 	%r34, %r33, 31;
	shr.u32 	%r35, %r34, 29;
	add.s32 	%r36, %r33, %r35;
	shr.s32 	%r37, %r36, 3;
	st.local.u32 	[%rd2], %r37;
	{ // callseq 1, 0
	.param .b64 param0;
	st.param.b64 	[param0], %rd19;
	.param .b64 param1;
	st.param.b64 	[param1], %rd12;
	.param .b32 retval0;
	call.uni (retval0), 
	vprintf, 
	(
	param0, 
	param1
	);
	ld.param.b32 	%r38, [retval0];
	} // callseq 1
	ld.shared.u16 	%rs3, [%r25+-96];
	// begin inline asm
	{  cvt.f32.f16 %f3, %rs3;}

	// end inline asm
	cvt.rzi.s32.f32 	%r40, %f3;
	shr.s32 	%r41, %r40, 31;
	shr.u32 	%r42, %r41, 29;
	add.s32 	%r43, %r40, %r42;
	shr.s32 	%r44, %r43, 3;
	st.local.u32 	[%rd2], %r44;
	{ // callseq 2, 0
	.param .b64 param0;
	st.param.b64 	[param0], %rd19;
	.param .b64 param1;
	st.param.b64 	[param1], %rd12;
	.param .b32 retval0;
	call.uni (retval0), 
	vprintf, 
	(
	param0, 
	param1
	);
	ld.param.b32 	%r45, [retval0];
	} // callseq 2
	ld.shared.u16 	%rs4, [%r25+-80];
	// begin inline asm
	{  cvt.f32.f16 %f4, %rs4;}

	// end inline asm
	cvt.rzi.s32.f32 	%r47, %f4;
	shr.s32 	%r48, %r47, 31;
	shr.u32 	%r49, %r48, 29;
	add.s32 	%r50, %r47, %r49;
	shr.s32 	%r51, %r50, 3;
	st.local.u32 	[%rd2], %r51;
	{ // callseq 3, 0
	.param .b64 param0;
	st.param.b64 	[param0], %rd19;
	.param .b64 param1;
	st.param.b64 	[param1], %rd12;
	.param .b32 retval0;
	call.uni (retval0), 
	vprintf, 
	(
	param0, 
	param1
	);
	ld.param.b32 	%r52, [retval0];
	} // callseq 3
	ld.shared.u16 	%rs5, [%r25+-64];
	// begin inline asm
	{  cvt.f32.f16 %f5, %rs5;}

	// end inline asm
	cvt.rzi.s32.f32 	%r54, %f5;
	shr.s32 	%r55, %r54, 31;
	shr.u32 	%r56, %r55, 29;
	add.s32 	%r57, %r54, %r56;
	shr.s32 	%r58, %r57, 3;
	st.local.u32 	[%rd2], %r58;
	{ // callseq 4, 0
	.param .b64 param0;
	st.param.b64 	[param0], %rd19;
	.param .b64 param1;
	st.param.b64 	[param1], %rd12;
	.param .b32 retval0;
	call.uni (retval0), 
	vprintf, 
	(
	param0, 
	param1
	);
	ld.param.b32 	%r59, [retval0];
	} // callseq 4
	ld.shared.u16 	%rs6, [%r25+-48];
	// begin inline asm
	{  cvt.f32.f16 %f6, %rs6;}

	// end inline asm
	cvt.rzi.s32.f32 	%r61, %f6;
	shr.s32 	%r62, %r61, 31;
	shr.u32 	%r63, %r62, 29;
	add.s32 	%r64, %r61, %r63;
	shr.s32 	%r65, %r64, 3;
	st.local.u32 	[%rd2], %r65;
	{ // callseq 5, 0
	.param .b64 param0;
	st.param.b64 	[param0], %rd19;
	.param .b64 param1;
	st.param.b64 	[param1], %rd12;
	.param .b32 retval0;
	call.uni (retval0), 
	vprintf, 
	(
	param0, 
	param1
	);
	ld.param.b32 	%r66, [retval0];
	} // callseq 5
	ld.shared.u16 	%rs7, [%r25+-32];
	// begin inline asm
	{  cvt.f32.f16 %f7, %rs7;}

	// end inline asm
	cvt.rzi.s32.f32 	%r68, %f7;
	shr.s32 	%r69, %r68, 31;
	shr.u32 	%r70, %r69, 29;
	add.s32 	%r71, %r68, %r70;
	shr.s32 	%r72, %r71, 3;
	st.local.u32 	[%rd2], %r72;
	{ // callseq 6, 0
	.param .b64 param0;
	st.param.b64 	[param0], %rd19;
	.param .b64 param1;
	st.param.b64 	[param1], %rd12;
	.param .b32 retval0;
	call.uni (retval0), 
	vprintf, 
	(
	param0, 
	param1
	);
	ld.param.b32 	%r73, [retval0];
	} // callseq 6
	ld.shared.u16 	%rs8, [%r25+-16];
	// begin inline asm
	{  cvt.f32.f16 %f8, %rs8;}

	// end inline asm
	cvt.rzi.s32.f32 	%r75, %f8;
	shr.s32 	%r76, %r75, 31;
	shr.u32 	%r77, %r76, 29;
	add.s32 	%r78, %r75, %r77;
	shr.s32 	%r79, %r78, 3;
	st.local.u32 	[%rd2], %r79;
	{ // callseq 7, 0
	.param .b64 param0;
	st.param.b64 	[param0], %rd19;
	.param .b64 param1;
	st.param.b64 	[param1], %rd12;
	.param .b32 retval0;
	call.uni (retval0), 
	vprintf, 
	(
	param0, 
	param1
	);
	ld.param.b32 	%r80, [retval0];
	} // callseq 7
	cvta.global.u64 	%rd22, %rd21;
	{ // callseq 8, 0
	.param .b64 param0;
	st.param.b64 	[param0], %rd22;
	.param .b64 param1;
	st.param.b64 	[param1], 0;
	.param .b32 retval0;
	call.uni (retval0), 
	vprintf, 
	(
	param0, 
	param1
	);
	ld.param.b32 	%r82, [retval0];
	} // callseq 8
	ld.shared.u16 	%rs9, [%r25];
	// begin inline asm
	{  cvt.f32.f16 %f9, %rs9;}

	// end inline asm
	cvt.rzi.s32.f32 	%r84, %f9;
	shr.s32 	%r85, %r84, 31;
	shr.u32 	%r86, %r85, 29;
	add.s32 	%r87, %r84, %r86;
	shr.s32 	%r88, %r87, 3;
	st.local.u32 	[%rd2], %r88;
	{ // callseq 9, 0
	.param .b64 param0;
	st.param.b64 	[param0], %rd19;
	.param .b64 param1;
	st.param.b64 	[param1], %rd12;
	.param .b32 retval0;
	call.uni (retval0), 
	vprintf, 
	(
	param0, 
	param1
	);
	ld.param.b32 	%r89, [retval0];
	} // callseq 9
	ld.shared.u16 	%rs10, [%r25+16];
	// begin inline asm
	{  cvt.f32.f16 %f10, %rs10;}

	// end inline asm
	cvt.rzi.s32.f32 	%r91, %f10;
	shr.s32 	%r92, %r91, 31;
	shr.u32 	%r93, %r92, 29;
	add.s32 	%r94, %r91, %r93;
	shr.s32 	%r95, %r94, 3;
	st.local.u32 	[%rd2], %r95;
	{ // callseq 10, 0
	.param .b64 param0;
	st.param.b64 	[param0], %rd19;
	.param .b64 param1;
	st.param.b64 	[param1], %rd12;
	.param .b32 retval0;
	call.uni (retval0), 
	vprintf, 
	(
	param0, 
	param1
	);
	ld.param.b32 	%r96, [retval0];
	} // callseq 10
	ld.shared.u16 	%rs11, [%r25+32];
	// begin inline asm
	{  cvt.f32.f16 %f11, %rs11;}

	// end inline asm
	cvt.rzi.s32.f32 	%r98, %f11;
	shr.s32 	%r99, %r98, 31;
	shr.u32 	%r100, %r99, 29;
	add.s32 	%r101, %r98, %r100;
	shr.s32 	%r102, %r101, 3;
	st.local.u32 	[%rd2], %r102;
	{ // callseq 11, 0
	.param .b64 param0;
	st.param.b64 	[param0], %rd19;
	.param .b64 param1;
	st.param.b64 	[param1], %rd12;
	.param .b32 retval0;
	call.uni (retval0), 
	vprintf, 
	(
	param0, 
	param1
	);
	ld.param.b32 	%r103, [retval0];
	} // callseq 11
	ld.shared.u16 	%rs12, [%r25+48];
	// begin inline asm
	{  cvt.f32.f16 %f12, %rs12;}

	// end inline asm
	cvt.rzi.s32.f32 	%r105, %f12;
	shr.s32 	%r106, %r105, 31;
	shr.u32 	%r107, %r106, 29;
	add.s32 	%r108, %r105, %r107;
	shr.s32 	%r109, %r108, 3;
	st.local.u32 	[%rd2], %r109;
	{ // callseq 12, 0
	.param .b64 param0;
	st.param.b64 	[param0], %rd19;
	.param .b64 param1;
	st.param.b64 	[param1], %rd12;
	.param .b32 retval0;
	call.uni (retval0), 
	vprintf, 
	(
	param0, 
	param1
	);
	ld.param.b32 	%r110, [retval0];
	} // callseq 12
	ld.shared.u16 	%rs13, [%r25+64];
	// begin inline asm
	{  cvt.f32.f16 %f13, %rs13;}

	// end inline asm
	cvt.rzi.s32.f32 	%r112, %f13;
	shr.s32 	%r113, %r112, 31;
	shr.u32 	%r114, %r113, 29;
	add.s32 	%r115, %r112, %r114;
	shr.s32 	%r116, %r115, 3;
	st.local.u32 	[%rd2], %r116;
	{ // callseq 13, 0
	.param .b64 param0;
	st.param.b64 	[param0], %rd19;
	.param .b64 param1;
	st.param.b64 	[param1], %rd12;
	.param .b32 retval0;
	call.uni (retval0), 
	vprintf, 
	(
	param0, 
	param1
	);
	ld.param.b32 	%r117, [retval0];
	} // callseq 13
	ld.shared.u16 	%rs14, [%r25+80];
	// begin inline asm
	{  cvt.f32.f16 %f14, %rs14;}

	// end inline asm
	cvt.rzi.s32.f32 	%r119, %f14;
	shr.s32 	%r120, %r119, 31;
	shr.u32 	%r121, %r120, 29;
	add.s32 	%r122, %r119, %r121;
	shr.s32 	%r123, %r122, 3;
	st.local.u32 	[%rd2], %r123;
	{ // callseq 14, 0
	.param .b64 param0;
	st.param.b64 	[param0], %rd19;
	.param .b64 param1;
	st.param.b64 	[param1], %rd12;
	.param .b32 retval0;
	call.uni (retval0), 
	vprintf, 
	(
	param0, 
	param1
	);
	ld.param.b32 	%r124, [retval0];
	} // callseq 14
	ld.shared.u16 	%rs15, [%r25+96];
	// begin inline asm
	{  cvt.f32.f16 %f15, %rs15;}

	// end inline asm
	cvt.rzi.s32.f32 	%r126, %f15;
	shr.s32 	%r127, %r126, 31;
	shr.u32 	%r128, %r127, 29;
	add.s32 	%r129, %r126, %r128;
	shr.s32 	%r130, %r129, 3;
	st.local.u32 	[%rd2], %r130;
	{ // callseq 15, 0
	.param .b64 param0;
	st.param.b64 	[param0], %rd19;
	.param .b64 param1;
	st.param.b64 	[param1], %rd12;
	.param .b32 retval0;
	call.uni (retval0), 
	vprintf, 
	(
	param0, 
	param1
	);
	ld.param.b32 	%r131, [retval0];
	} // callseq 15
	ld.shared.u16 	%rs16, [%r25+112];
	// begin inline asm
	{  cvt.f32.f16 %f16, %rs16;}

	// end inline asm
	cvt.rzi.s32.f32 	%r133, %f16;
	shr.s32 	%r134, %r133, 31;
	shr.u32 	%r135, %r134, 29;
	add.s32 	%r136, %r133, %r135;
	shr.s32 	%r137, %r136, 3;
	st.local.u32 	[%rd2], %r137;
	{ // callseq 16, 0
	.param .b64 param0;
	st.param.b64 	[param0], %rd19;
	.param .b64 param1;
	st.param.b64 	[param1], %rd12;
	.param .b32 retval0;
	call.uni (retval0), 
	vprintf, 
	(
	param0, 
	param1
	);
	ld.param.b32 	%r138, [retval0];
	} // callseq 16
	{ // callseq 17, 0
	.param .b64 param0;
	st.param.b64 	[param0], %rd22;
	.param .b64 param1;
	st.param.b64 	[param1], 0;
	.param .b32 retval0;
	call.uni (retval0), 
	vprintf, 
	(
	param0, 
	param1
	);
	ld.param.b32 	%r140, [retval0];
	} // callseq 17
	add.s32 	%r151, %r151, 256;
	setp.ne.s32 	%p5, %r151, 4224;
	@%p5 bra 	$L__BB0_15;
$L__BB0_16:
	setp.ne.s32 	%p6, %r1, 0;
	bar.sync 	0;
	// begin inline asm
	fence.proxy.async.shared::cta; // 6.
	// end inline asm
	bar.sync 	0;
	@%p6 bra 	$L__BB0_18;
	cvta.param.u64 	%rd23, %rd1;
	mov.u32 	%r144, _ZZ6kernel14CUtensorMap_stE11smem_buffer;
	mov.b32 	%r143, 0;
	// begin inline asm
	cp.async.bulk.tensor.2d.global.shared::cta.tile.bulk_group [%rd23, {%r143, %r143}], [%r144];
	// end inline asm
	// begin inline asm
	cp.async.bulk.commit_group;
	// end inline asm
	// begin inline asm
	cp.async.bulk.wait_group.read 0;
	// end inline asm
	// begin inline asm
	mbarrier.inval.shared.b64 [%r22];
	// end inline asm
$L__BB0_18:
	setp.ne.s32 	%p7, %r1, 0;
	// begin inline asm
	mov.u64 	%rd24, %clock64;
	// end inline asm
	@%p7 bra 	$L__BB0_20;
	sub.s64 	%rd25, %rd24, %rd10;
	st.local.u64 	[%rd2], %rd25;
	mov.u64 	%rd26, $str$2;
	cvta.global.u64 	%rd27, %rd26;
	{ // callseq 18, 0
	.param .b64 param0;
	st.param.b64 	[param0], %rd27;
	.param .b64 param1;
	st.param.b64 	[param1], %rd12;
	.param .b32 retval0;
	call.uni (retval0), 
	vprintf, 
	(
	param0, 
	param1
	);
	ld.param.b32 	%r146, [retval0];
	} // callseq 18
$L__BB0_20:
	ret;

}
	// .globl	_ZN3cub18CUB_300001_SM_10006detail11EmptyKernelIvEEvv
.visible .entry _ZN3cub18CUB_300001_SM_10006detail11EmptyKernelIvEEvv()
{


	ret;

}


// ===== COMPILED SASS (sm_100) =====

	.target	sm_100

	.elftype	@"ET_EXEC"


//--------------------- .note.nv.tkinfo           --------------------------
	.section	.note.nv.tkinfo,"",@"SHT_NOTE"
	.sectionflags	@"SHF_NOTE_NV_TKINFO"
	.tkinfo
        /*0018*/ 	.word	0x00000002
        /*0030*/ 	.string	""
        /*0030*/ 	.string	"ptxas"
        /*0030*/ 	.string	"Cuda compilation tools, release 13.0, V13.0.88"
        /*0030*/ 	.string	"Build cuda_13.0.r13.0/compiler.36424714_0"
        /*0030*/ 	.string	"-arch sm_100 -m 64 "



//--------------------- .note.nv.cuinfo           --------------------------
	.section	.note.nv.cuinfo,"",@"SHT_NOTE"
	.sectionflags	@"SHF_NOTE_NV_CUINFO"
        /*0018*/ 	.short	0x0002
        /*001a*/ 	.short	0x0064
        /*001c*/ 	.short	0x0082
	.zero		2


//--------------------- .nv.info                  --------------------------
	.section	.nv.info,"",@"SHT_CUDA_INFO"
	.align	4


	//----- nvinfo : EIATTR_REGCOUNT
	.align		4
        /*0000*/ 	.byte	0x04, 0x2f
        /*0002*/ 	.short	(.L_47 - .L_46)
	.align		4
.L_46:
        /*0004*/ 	.word	index@(_Z6kernel14CUtensorMap_st)
        /*0008*/ 	.word	0x0000001d


	//----- nvinfo : EIATTR_FRAME_SIZE
	.align		4
.L_47:
        /*000c*/ 	.byte	0x04, 0x11
        /*000e*/ 	.short	(.L_49 - .L_48)
	.align		4
.L_48:
        /*0010*/ 	.word	index@(_Z6kernel14CUtensorMap_st)
        /*0014*/ 	.word	0x00000008


	//----- nvinfo : EIATTR_REGCOUNT
	.align		4
.L_49:
        /*0018*/ 	.byte	0x04, 0x2f
        /*001a*/ 	.short	(.L_51 - .L_50)
	.align		4
.L_50:
        /*001c*/ 	.word	index@(_ZN3cub18CUB_300001_SM_10006detail11EmptyKernelIvEEvv)
        /*0020*/ 	.word	0x00000004


	//----- nvinfo : EIATTR_FRAME_SIZE
	.align		4
.L_51:
        /*0024*/ 	.byte	0x04, 0x11
        /*0026*/ 	.short	(.L_53 - .L_52)
	.align		4
.L_52:
        /*0028*/ 	.word	index@(_ZN3cub18CUB_300001_SM_10006detail11EmptyKernelIvEEvv)
        /*002c*/ 	.word	0x00000000


	//----- nvinfo : EIATTR_MIN_STACK_SIZE
	.align		4
.L_53:
        /*0030*/ 	.byte	0x04, 0x12
        /*0032*/ 	.short	(.L_55 - .L_54)
	.align		4
.L_54:
        /*0034*/ 	.word	index@(_ZN3cub18CUB_300001_SM_10006detail11EmptyKernelIvEEvv)
        /*0038*/ 	.word	0x00000000


	//----- nvinfo : EIATTR_MIN_STACK_SIZE
	.align		4
.L_55:
        /*003c*/ 	.byte	0x04, 0x12
        /*003e*/ 	.short	(.L_57 - .L_56)
	.align		4
.L_56:
        /*0040*/ 	.word	index@(_Z6kernel14CUtensorMap_st)
        /*0044*/ 	.word	0x00000008
.L_57:


//--------------------- .nv.compat                --------------------------
	.section	.nv.compat,"",@"SHT_CUDA_COMPAT_INFO"
	.align	4
        /*0000*/ 	.byte	0x02, 0x09, 0x00, 0x00, 0x02, 0x02, 0x02, 0x00, 0x02, 0x05, 0x05, 0x00, 0x03, 0x07, 0x01, 0x01
        /*0010*/ 	.byte	0x02, 0x03, 0x01, 0x00, 0x02, 0x06, 0x01, 0x00, 0x04, 0x0b, 0x08, 0x00, 0x09, 0x00, 0x00, 0x00
        /*0020*/ 	.byte	0x00, 0x00, 0x00, 0x00


//--------------------- .nv.info._ZN3cub18CUB_300001_SM_10006detail11EmptyKernelIvEEvv --------------------------
	.section	.nv.info._ZN3cub18CUB_300001_SM_10006detail11EmptyKernelIvEEvv,"",@"SHT_CUDA_INFO"
	.sectionflags	@""
	.align	4


	//----- nvinfo : EIATTR_CUDA_API_VERSION
	.align		4
        /*0000*/ 	.byte	0x04, 0x37
        /*0002*/ 	.short	(.L_59 - .L_58)
.L_58:
        /*0004*/ 	.word	0x00000082


	//----- nvinfo : EIATTR_SPARSE_MMA_MASK
	.align		4
.L_59:
        /*0008*/ 	.byte	0x03, 0x50
        /*000a*/ 	.short	0x0000


	//----- nvinfo : EIATTR_MAXREG_COUNT
	.align		4
        /*000c*/ 	.byte	0x03, 0x1b
        /*000e*/ 	.short	0x00ff


	//----- nvinfo : EIATTR_MERCURY_ISA_VERSION
	.align		4
        /*0010*/ 	.byte	0x03, 0x5f
        /*0012*/ 	.short	0x0101


	//----- nvinfo : EIATTR_VRC_CTA_INIT_COUNT
	.align		4
        /*0014*/ 	.byte	0x02, 0x4a
	.zero		1
	.zero		1


	//----- nvinfo : EIATTR_EXIT_INSTR_OFFSETS
	.align		4
        /*0018*/ 	.byte	0x04, 0x1c
        /*001a*/ 	.short	(.L_61 - .L_60)


	//   ....[0]....
.L_60:
        /*001c*/ 	.word	0x00000010


	//----- nvinfo : EIATTR_SW_WAR
	.align		4
.L_61:
        /*0020*/ 	.byte	0x04, 0x36
        /*0022*/ 	.short	(.L_63 - .L_62)
.L_62:
        /*0024*/ 	.word	0x00000008
.L_63:


//--------------------- .nv.info._Z6kernel14CUtensorMap_st --------------------------
	.section	.nv.info._Z6kernel14CUtensorMap_st,"",@"SHT_CUDA_INFO"
	.sectionflags	@""
	.align	4


	//----- nvinfo : EIATTR_CUDA_API_VERSION
	.align		4
        /*0000*/ 	.byte	0x04, 0x37
        /*0002*/ 	.short	(.L_65 - .L_64)
.L_64:
        /*0004*/ 	.word	0x00000082


	//----- nvinfo : EIATTR_KPARAM_INFO
	.align		4
.L_65:
        /*0008*/ 	.byte	0x04, 0x17
        /*000a*/ 	.short	(.L_67 - .L_66)
.L_66:
        /*000c*/ 	.word	0x00000000
        /*0010*/ 	.short	0x0000
        /*0012*/ 	.short	0x0000
        /*0014*/ 	.byte	0x00, 0xf0, 0x01, 0x02


	//----- nvinfo : EIATTR_SPARSE_MMA_MASK
	.align		4
.L_67:
        /*0018*/ 	.byte	0x03, 0x50
        /*001a*/ 	.short	0x0000


	//----- nvinfo : EIATTR_MAXREG_COUNT
	.align		4
        /*001c*/ 	.byte	0x03, 0x1b
        /*001e*/ 	.short	0x00ff


	//----- nvinfo : EIATTR_NUM_BARRIERS
	.align		4
        /*0020*/ 	.byte	0x02, 0x4c
        /*0022*/ 	.byte	0x01
	.zero		1


	//----- nvinfo : EIATTR_EXTERNS
	.align		4
        /*0024*/ 	.byte	0x04, 0x0f
        /*0026*/ 	.short	(.L_69 - .L_68)


	//   ....[0]....
	.align		4
.L_68:
        /*0028*/ 	.word	index@(vprintf)


	//----- nvinfo : EIATTR_MERCURY_ISA_VERSION
	.align		4
.L_69:
        /*002c*/ 	.byte	0x03, 0x5f
        /*002e*/ 	.short	0x0101


	//----- nvinfo : EIATTR_VRC_CTA_INIT_COUNT
	.align		4
        /*0030*/ 	.byte	0x02, 0x4a
	.zero		1
	.zero		1


	//----- nvinfo : EIATTR_SYSCALL_OFFSETS
	.align		4
        /*0034*/ 	.byte	0x04, 0x46
        /*0036*/ 	.short	(.L_71 - .L_70)


	//   ....[0]....
.L_70:
        /*0038*/ 	.word	0x00000750


	//   ....[1]....
        /*003c*/ 	.word	0x00000840


	//   ....[2]....
        /*0040*/ 	.word	0x00000930


	//   ....[3]....
        /*0044*/ 	.word	0x00000a20


	//   ....[4]....
        /*0048*/ 	.word	0x00000b10


	//   ....[5]....
        /*004c*/ 	.word	0x00000c00


	//   ....[6]....
        /*0050*/ 	.word	0x00000cf0


	//   ....[7]....
        /*0054*/ 	.word	0x00000de0


	//   ....[8]....
        /*0058*/ 	.word	0x00000e50


	//   ....[9]....
        /*005c*/ 	.word	0x00000f40


	//   ....[10]....
        /*0060*/ 	.word	0x00001030


	//   ....[11]....
        /*0064*/ 	.word	0x00001120


	//   ....[12]....
        /*0068*/ 	.word	0x00001210


	//   ....[13]....
        /*006c*/ 	.word	0x00001300


	//   ....[14]....
        /*0070*/ 	.word	0x000013f0


	//   ....[15]....
        /*0074*/ 	.word	0x000014e0


	//   ....[16]....
        /*0078*/ 	.word	0x000015d0


	//   ....[17]....
        /*007c*/ 	.word	0x00001640


	//   ....[18]....
        /*0080*/ 	.word	0x000018f0


	//----- nvinfo : EIATTR_MBARRIER_INSTR_OFFSETS
	.align		4
.L_71:
        /*0084*/ 	.byte	0x04, 0x39
        /*0086*/ 	.short	(.L_73 - .L_72)


	//   ....[0]....
.L_72:
        /*0088*/ 	.word	0x00000170
        /*008c*/ 	.word	0x000000ff
        /*0090*/ 	.word	0x00000000
        /*0094*/ 	.short	0x0100
        /*0096*/ 	.byte	0x06
	.zero		1


	//   ....[1]....
        /*0098*/ 	.word	0x000003b0
        /*009c*/ 	.word	0x0000001a
        /*00a0*/ 	.word	0x00000000
        /*00a4*/ 	.short	0x0101
        /*00a6*/ 	.byte	0xff
	.zero		1


	//   ....[2]....
        /*00a8*/ 	.word	0x000003e0
        /*00ac*/ 	.word	0x0000001a
        /*00b0*/ 	.word	0x00000000
        /*00b4*/ 	.short	0x0109
        /*00b6*/ 	.byte	0xff
	.zero		1


	//   ....[3]....
        /*00b8*/ 	.word	0x00000590
        /*00bc*/ 	.word	0x0000001a
        /*00c0*/ 	.word	0x00000000
        /*00c4*/ 	.short	0x0109
        /*00c6*/ 	.byte	0xff
	.zero		1


	//   ....[4]....
        /*00c8*/ 	.word	0x000017f0
        /*00cc*/ 	.word	0x0000001a
        /*00d0*/ 	.word	0x00000000
        /*00d4*/ 	.short	0x0108
        /*00d6*/ 	.byte	0xff
	.zero		1


	//----- nvinfo : EIATTR_NUM_MBARRIERS
	.align		4
.L_73:
        /*00d8*/ 	.byte	0x03, 0x38
        /*00da*/ 	.short	0x0001


	//----- nvinfo : EIATTR_EXIT_INSTR_OFFSETS
	.align		4
        /*00dc*/ 	.byte	0x04, 0x1c
        /*00de*/ 	.short	(.L_75 - .L_74)


	//   ....[0]....
.L_74:
        /*00e0*/ 	.word	0x00001830


	//   ....[1]....
        /*00e4*/ 	.word	0x00001900


	//----- nvinfo : EIATTR_CRS_STACK_SIZE
	.align		4
.L_75:
        /*00e8*/ 	.byte	0x04, 0x1e
        /*00ea*/ 	.short	(.L_77 - .L_76)
.L_76:
        /*00ec*/ 	.word	0x00000000


	//----- nvinfo : EIATTR_CBANK_PARAM_SIZE
	.align		4
.L_77:
        /*00f0*/ 	.byte	0x03, 0x19
        /*00f2*/ 	.short	0x0080


	//----- nvinfo : EIATTR_PARAM_CBANK
	.align		4
        /*00f4*/ 	.byte	0x04, 0x0a
        /*00f6*/ 	.short	(.L_79 - .L_78)
	.align		4
.L_78:
        /*00f8*/ 	.word	index@(.nv.constant0._Z6kernel14CUtensorMap_st)
        /*00fc*/ 	.short	0x0380
        /*00fe*/ 	.short	0x0080


	//----- nvinfo : EIATTR_SW_WAR
	.align		4
.L_79:
        /*0100*/ 	.byte	0x04, 0x36
        /*0102*/ 	.short	(.L_81 - .L_80)
.L_80:
        /*0104*/ 	.word	0x00000008
.L_81:


//--------------------- .nv.callgraph             --------------------------
	.section	.nv.callgraph,"",@"SHT_CUDA_CALLGRAPH"
	.align	4
	.sectionentsize	8
	.align		4
        /*0000*/ 	.word	0x00000000
	.align		4
        /*0004*/ 	.word	0xffffffff
	.align		4
        /*0008*/ 	.word	index@(_Z6kernel14CUtensorMap_st)
	.align		4
        /*000c*/ 	.word	index@(vprintf)
	.align		4
        /*0010*/ 	.word	0x00000000
	.align		4
        /*0014*/ 	.word	0xfffffffe
	.align		4
        /*0018*/ 	.word	0x00000000
	.align		4
        /*001c*/ 	.word	0xfffffffd
	.align		4
        /*0020*/ 	.word	0x00000000
	.align		4
        /*0024*/ 	.word	0xfffffffc


//--------------------- .nv.constant4             --------------------------
	.section	.nv.constant4,"a",@progbits
	.align	8
	.align		8
.nv.constant4:
        /*0000*/ 	.dword	_ZN34_INTERNAL_7c2346bc_4_k_cu_970f933d4cuda3std3__45__cpo5beginE
	.align		8
        /*0008*/ 	.dword	_ZN34_INTERNAL_7c2346bc_4_k_cu_970f933d4cuda3std3__45__cpo3endE
	.align		8
        /*0010*/ 	.dword	_ZN34_INTERNAL_7c2346bc_4_k_cu_970f933d4cuda3std3__45__cpo6cbeginE
	.align		8
        /*0018*/ 	.dword	_ZN34_INTERNAL_7c2346bc_4_k_cu_970f933d4cuda3std3__45__cpo4cendE
	.align		8
        /*0020*/ 	.dword	_ZN34_INTERNAL_7c2346bc_4_k_cu_970f933d4cuda3std3__45__cpo6rbeginE
	.align		8
        /*0028*/ 	.dword	_ZN34_INTERNAL_7c2346bc_4_k_cu_970f933d4cuda3std3__45__cpo4rendE
	.align		8
        /*0030*/ 	.dword	_ZN34_INTERNAL_7c2346bc_4_k_cu_970f933d4cuda3std3__45__cpo7crbeginE
	.align		8
        /*0038*/ 	.dword	_ZN34_INTERNAL_7c2346bc_4_k_cu_970f933d4cuda3std3__45__cpo5crendE
	.align		8
        /*0040*/ 	.dword	_ZN34_INTERNAL_7c2346bc_4_k_cu_970f933d4cuda3std3__436_GLOBAL__N__7c2346bc_4_k_cu_970f933d6ignoreE
	.align		8
        /*0048*/ 	.dword	_ZN34_INTERNAL_7c2346bc_4_k_cu_970f933d4cuda3std3__419piecewise_constructE
	.align		8
        /*0050*/ 	.dword	_ZN34_INTERNAL_7c2346bc_4_k_cu_970f933d4cuda3std3__48in_placeE
	.align		8
        /*0058*/ 	.dword	_ZN34_INTERNAL_7c2346bc_4_k_cu_970f933d4cuda3std3__420unreachable_sentinelE
	.align		8
        /*0060*/ 	.dword	_ZN34_INTERNAL_7c2346bc_4_k_cu_970f933d4cuda3std3__47nulloptE
	.align		8
        /*0068*/ 	.dword	_ZN34_INTERNAL_7c2346bc_4_k_cu_970f933d4cuda3std3__48unexpectE
	.align		8
        /*0070*/ 	.dword	_ZN34_INTERNAL_7c2346bc_4_k_cu_970f933d4cuda3std6ranges3__45__cpo4swapE
	.align		8
        /*0078*/ 	.dword	_ZN34_INTERNAL_7c2346bc_4_k_cu_970f933d4cuda3std6ranges3__45__cpo9iter_moveE
	.align		8
        /*0080*/ 	.dword	_ZN34_INTERNAL_7c2346bc_4_k_cu_970f933d4cuda3std6ranges3__45__cpo5beginE
	.align		8
        /*0088*/ 	.dword	_ZN34_INTERNAL_7c2346bc_4_k_cu_970f933d4cuda3std6ranges3__45__cpo3endE
	.align		8
        /*0090*/ 	.dword	_ZN34_INTERNAL_7c2346bc_4_k_cu_970f933d4cuda3std6ranges3__45__cpo6cbeginE
	.align		8
        /*0098*/ 	.dword	_ZN34_INTERNAL_7c2346bc_4_k_cu_970f933d4cuda3std6ranges3__45__cpo4cendE
	.align		8
        /*00a0*/ 	.dword	_ZN34_INTERNAL_7c2346bc_4_k_cu_970f933d4cuda3std6ranges3__45__cpo7advanceE
	.align		8
        /*00a8*/ 	.dword	_ZN34_INTERNAL_7c2346bc_4_k_cu_970f933d4cuda3std6ranges3__45__cpo9iter_swapE
	.align		8
        /*00b0*/ 	.dword	_ZN34_INTERNAL_7c2346bc_4_k_cu_970f933d4cuda3std6ranges3__45__cpo4nextE
	.align		8
        /*00b8*/ 	.dword	_ZN34_INTERNAL_7c2346bc_4_k_cu_970f933d4cuda3std6ranges3__45__cpo4prevE
	.align		8
        /*00c0*/ 	.dword	_ZN34_INTERNAL_7c2346bc_4_k_cu_970f933d4cuda3std6ranges3__45__cpo4dataE
	.align		8
        /*00c8*/ 	.dword	_ZN34_INTERNAL_7c2346bc_4_k_cu_970f933d4cuda3std6ranges3__45__cpo5cdataE
	.align		8
        /*00d0*/ 	.dword	_ZN34_INTERNAL_7c2346bc_4_k_cu_970f933d4cuda3std6ranges3__45__cpo4sizeE
	.align		8
        /*00d8*/ 	.dword	_ZN34_INTERNAL_7c2346bc_4_k_cu_970f933d4cuda3std6ranges3__45__cpo5ssizeE
	.align		8
        /*00e0*/ 	.dword	_ZN34_INTERNAL_7c2346bc_4_k_cu_970f933d4cuda3std6ranges3__45__cpo8distanceE
	.align		8
        /*00e8*/ 	.dword	_ZN34_INTERNAL_7c2346bc_4_k_cu_970f933d6thrust24THRUST_300001_SM_1000_NS8cuda_cub3parE
	.align		8
        /*00f0*/ 	.dword	_ZN34_INTERNAL_7c2346bc_4_k_cu_970f933d6thrust24THRUST_300001_SM_1000_NS8cuda_cub10par_nosyncE
	.align		8
        /*00f8*/ 	.dword	_ZN34_INTERNAL_7c2346bc_4_k_cu_970f933d6thrust24THRUST_300001_SM_1000_NS6system6detail10sequential3seqE
	.align		8
        /*0100*/ 	.dword	_ZN34_INTERNAL_7c2346bc_4_k_cu_970f933d6thrust24THRUST_300001_SM_1000_NS12placeholders2_1E
	.align		8
        /*0108*/ 	.dword	_ZN34_INTERNAL_7c2346bc_4_k_cu_970f933d6thrust24THRUST_300001_SM_1000_NS12placeholders2_2E
	.align		8
        /*0110*/ 	.dword	_ZN34_INTERNAL_7c2346bc_4_k_cu_970f933d6thrust24THRUST_300001_SM_1000_NS12placeholders2_3E
	.align		8
        /*0118*/ 	.dword	_ZN34_INTERNAL_7c2346bc_4_k_cu_970f933d6thrust24THRUST_300001_SM_1000_NS12placeholders2_4E
	.align		8
        /*0120*/ 	.dword	_ZN34_INTERNAL_7c2346bc_4_k_cu_970f933d6thrust24THRUST_300001_SM_1000_NS12placeholders2_5E
	.align		8
        /*0128*/ 	.dword	_ZN34_INTERNAL_7c2346bc_4_k_cu_970f933d6thrust24THRUST_300001_SM_1000_NS12placeholders2_6E
	.align		8
        /*0130*/ 	.dword	_ZN34_INTERNAL_7c2346bc_4_k_cu_970f933d6thrust24THRUST_300001_SM_1000_NS12placeholders2_7E
	.align		8
        /*0138*/ 	.dword	_ZN34_INTERNAL_7c2346bc_4_k_cu_970f933d6thrust24THRUST_300001_SM_1000_NS12placeholders2_8E
	.align		8
        /*0140*/ 	.dword	_ZN34_INTERNAL_7c2346bc_4_k_cu_970f933d6thrust24THRUST_300001_SM_1000_NS12placeholders2_9E
	.align		8
        /*0148*/ 	.dword	_ZN34_INTERNAL_7c2346bc_4_k_cu_970f933d6thrust24THRUST_300001_SM_1000_NS12placeholders3_10E
	.align		8
        /*0150*/ 	.dword	_ZN34_INTERNAL_7c2346bc_4_k_cu_970f933d6thrust24THRUST_300001_SM_1000_NS3seqE
	.align		8
        /*0158*/ 	.dword	$str
	.align		8
        /*0160*/ 	.dword	$str$1
	.align		8
        /*0168*/ 	.dword	$str$2
	.align		8
        /*0170*/ 	.dword	vprintf


//--------------------- .text._ZN3cub18CUB_300001_SM_10006detail11EmptyKernelIvEEvv --------------------------
	.section	.text._ZN3cub18CUB_300001_SM_10006detail11EmptyKernelIvEEvv,"ax",@progbits
	.align	128
        .global         _ZN3cub18CUB_300001_SM_10006detail11EmptyKernelIvEEvv
        .type           _ZN3cub18CUB_300001_SM_10006detail11EmptyKernelIvEEvv,@function
        .size           _ZN3cub18CUB_300001_SM_10006detail11EmptyKernelIvEEvv,(.L_x_37 - _ZN3cub18CUB_300001_SM_10006detail11EmptyKernelIvEEvv)
        .other          _ZN3cub18CUB_300001_SM_10006detail11EmptyKernelIvEEvv,@"STO_CUDA_ENTRY STV_DEFAULT"
_ZN3cub18CUB_300001_SM_10006detail11EmptyKernelIvEEvv:
.text._ZN3cub18CUB_300001_SM_10006detail11EmptyKernelIvEEvv:
[----:B------:R-:W-:Y:S01]  /*0000*/  LDC R1, c[0x0][0x37c] ;  /* 0x0000df00ff017b82 */ /* 0x000fe20000000800 */
[----:B------:R-:W-:Y:S05]  /*0010*/  EXIT ;  /* 0x000000000000794d */ /* 0x000fea0003800000 */
.L_x_0:
[----:B------:R-:W-:-:S00]  /*0020*/  BRA `(.L_x_0) ;  /* 0xfffffffc00fc7947 */ /* 0x000fc0000383ffff */
[----:B------:R-:W-:-:S00]  /*0030*/  NOP ;  /* 0x0000000000007918 */ /* 0x000fc00000000000 */
        /* <DEDUP_REMOVED lines=12> */
.L_x_37:


//--------------------- .text._Z6kernel14CUtensorMap_st --------------------------
	.section	.text._Z6kernel14CUtensorMap_st,"ax",@progbits
	.align	128
        .global         _Z6kernel14CUtensorMap_st
        .type           _Z6kernel14CUtensorMap_st,@function
        .size           _Z6kernel14CUtensorMap_st,(.L_x_38 - _Z6kernel14CUtensorMap_st)
        .other          _Z6kernel14CUtensorMap_st,@"STO_CUDA_ENTRY STV_DEFAULT"
_Z6kernel14CUtensorMap_st:
.text._Z6kernel14CUtensorMap_st:
[----:B------:R-:W1:Y:S01]  /*0000*/  LDC R1, c[0x0][0x37c] ;  /* 0x0000df00ff017b82 */ /* 0x000e620000000800 */
[----:B------:R-:W2:Y:S01]  /*0010*/  LDCU UR4, c[0x0][0x2f8] ;  /* 0x00005f00ff0477ac */ /* 0x000ea20008000800 */
[----:B-1----:R-:W-:Y:S01]  /*0020*/  VIADD R1, R1, 0xfffffff8 ;  /* 0xfffffff801017836 */ /* 0x002fe20000000000 */
[----:B------:R-:W1:Y:S04]  /*0030*/  LDCU UR5, c[0x0][0x2fc] ;  /* 0x00005f80ff0577ac */ /* 0x000e680008000800 */
[----:B--2---:R-:W-:-:S05]  /*0040*/  IADD3 R24, P0, PT, R1, UR4, RZ ;  /* 0x0000000401187c10 */ /* 0x004fca000ff1e0ff */
[----:B-1----:R-:W-:Y:S01]  /*0050*/  IMAD.X R23, RZ, RZ, UR5, P0 ;  /* 0x00000005ff177e24 */ /* 0x002fe200080e06ff */
[----:B------:R-:W-:Y:S01]  /*0060*/  CS2R R16, SR_CLOCKLO ;  /* 0x0000000000107805 */ /* 0x000fe20000015000 */
[----:B------:R-:W1:Y:S01]  /*0070*/  S2R R0, SR_TID.X ;  /* 0x0000000000007919 */ /* 0x000e620000002100 */
[----:B------:R-:W-:Y:S01]  /*0080*/  BSSY.RECONVERGENT B0, `(.L_x_1) ;  /* 0x0000016000007945 */ /* 0x000fe20003800200 */
[----:B------:R-:W1:Y:S02]  /*0090*/  S2R R3, SR_TID.Y ;  /* 0x0000000000037919 */ /* 0x000e640000002200 */
[----:B-1----:R-:W-:-:S13]  /*00a0*/  LOP3.LUT P0, R0, R0, RZ, R3, 0xfa, !PT ;  /* 0x000000ff00007212 */ /* 0x002fda000780fa03 */
[----:B------:R-:W-:Y:S05]  /*00b0*/  @P0 BRA `(.L_x_2) ;  /* 0x0000000000480947 */ /* 0x000fea0003800000 */
[----:B------:R-:W1:Y:S01]  /*00c0*/  S2UR UR6, SR_CgaCtaId ;  /* 0x00000000000679c3 */ /* 0x000e620000008800 */
[----:B------:R-:W2:Y:S01]  /*00d0*/  LDCU UR7, c[0x0][0x360] ;  /* 0x00006c00ff0777ac */ /* 0x000ea20008000800 */
[----:B------:R-:W2:Y:S01]  /*00e0*/  LDCU UR8, c[0x0][0x364] ;  /* 0x00006c80ff0877ac */ /* 0x000ea20008000800 */
[----:B------:R-:W-:Y:S02]  /*00f0*/  UMOV UR4, 0x400 ;  /* 0x0000040000047882 */ /* 0x000fe40000000000 */
[----:B------:R-:W-:Y:S02]  /*0100*/  UIADD3 UR5, UPT, UPT, UR4, 0x1000, URZ ;  /* 0x0000100004057890 */ /* 0x000fe4000fffe0ff */
[----:B--2---:R-:W-:Y:S02]  /*0110*/  UIMAD UR4, UR7, UR8, URZ ;  /* 0x00000008070472a4 */ /* 0x004fe4000f8e02ff */
[----:B-1----:R-:W-:Y:S02]  /*0120*/  ULEA UR6, UR6, UR5, 0x18 ;  /* 0x0000000506067291 */ /* 0x002fe4000f8ec0ff */
[----:B------:R-:W-:-:S04]  /*0130*/  UIADD3 UR4, UPT, UPT, -UR4, 0x100000, URZ ;  /* 0x0010000004047890 */ /* 0x000fc8000fffe1ff */
[----:B------:R-:W-:Y:S02]  /*0140*/  USHF.L.U32 UR5, UR4, 0xb, URZ ;  /* 0x0000000b04057899 */ /* 0x000fe400080006ff */
[----:B------:R-:W-:Y:S01]  /*0150*/  USHF.L.U32 UR4, UR4, 0x1, URZ ;  /* 0x0000000104047899 */ /* 0x000fe200080006ff */
[----:B------:R-:W1:Y:S11]  /*0160*/  FENCE.VIEW.ASYNC.S ;  /* 0x00000000000073c6 */ /* 0x000e760000000000 */
[----:B-1----:R1:W2:Y:S02]  /*0170*/  SYNCS.EXCH.64 URZ, [UR6], UR4 ;  /* 0x0000000406ff75b2 */ /* 0x0022a40008000100 */
[----:B------:R-:W-:Y:S01]  /*0180*/  @!PT LDS RZ, [RZ] ;  /* 0x00000000fffff984 */ /* 0x000fe20000000800 */
[----:B------:R-:W-:Y:S01]  /*0190*/  @!PT LDS RZ, [RZ] ;  /* 0x00000000fffff984 */ /* 0x000fe20000000800 */
[----:B------:R-:W-:Y:S01]  /*01a0*/  @!PT LDS RZ, [RZ] ;  /* 0x00000000fffff984 */ /* 0x000fe20000000800 */
[----:B------:R-:W-:Y:S01]  /*01b0*/  @!PT LDS RZ, [RZ] ;  /* 0x00000000fffff984 */ /* 0x000fe20000000800 */
[----:B--2---:R2:W-:Y:S06]  /*01c0*/  MEMBAR.ALL.CTA ;  /* 0x0000000000007992 */ /* 0x0045ec0000008000 */
[----:B--2---:R-:W2:Y:S02]  /*01d0*/  FENCE.VIEW.ASYNC.S ;  /* 0x00000000000073c6 */ /* 0x004ea40000000000 */
.L_x_2:
[----:B-1----:R-:W-:Y:S05]  /*01e0*/  BSYNC.RECONVERGENT B0 ;  /* 0x0000000000007941 */ /* 0x002fea0003800200 */
.L_x_1:
[----:B--2---:R-:W-:Y:S01]  /*01f0*/  BAR.SYNC.DEFER_BLOCKING 0x0 ;  /* 0x0000000000007b1d */ /* 0x004fe20000010000 */
[----:B------:R-:W-:-:S05]  /*0200*/  ISETP.NE.AND P0, PT, R0, RZ, PT ;  /* 0x000000ff0000720c */ /* 0x000fca0003f05270 */
[----:B------:R-:W-:Y:S08]  /*0210*/  BSSY.RECONVERGENT B0, `(.L_x_3) ;  /* 0x000001b000007945 */ /* 0x000ff00003800200 */
[----:B------:R-:W-:Y:S05]  /*0220*/  @P0 BRA `(.L_x_4) ;  /* 0x00000000004c0947 */ /* 0x000fea0003800000 */
[----:B------:R-:W1:Y:S01]  /*0230*/  S2UR UR6, SR_CgaCtaId ;  /* 0x00000000000679c3 */ /* 0x000e620000008800 */
[----:B------:R-:W-:Y:S01]  /*0240*/  UMOV UR4, 0x400 ;  /* 0x0000040000047882 */ /* 0x000fe20000000000 */
[----:B------:R-:W-:Y:S01]  /*0250*/  PLOP3.LUT P0, PT, PT, PT, PT, 0x80, 0x8 ;  /* 0x000000000008781c */ /* 0x000fe20003f0f070 */
[----:B------:R-:W-:Y:S01]  /*0260*/  UIADD3 UR5, UPT, UPT, UR4, 0x1000, URZ ;  /* 0x0000100004057890 */ /* 0x000fe2000fffe0ff */
[----:B------:R-:W2:Y:S01]  /*0270*/  LDCU.64 UR8, c[0x0][0x348] ;  /* 0x00006900ff0877ac */ /* 0x000ea20008000a00 */
[----:B------:R-:W-:Y:S02]  /*0280*/  UMOV UR7, URZ ;  /* 0x000000ff00077c82 */ /* 0x000fe40008000000 */
[----:B-1----:R-:W-:Y:S02]  /*0290*/  ULEA UR5, UR6, UR5, 0x18 ;  /* 0x0000000506057291 */ /* 0x002fe4000f8ec0ff */
[----:B------:R-:W-:-:S03]  /*02a0*/  ULEA UR4, UR6, UR4, 0x18 ;  /* 0x0000000406047291 */ /* 0x000fc6000f8ec0ff */
[----:B------:R-:W-:Y:S01]  /*02b0*/  UMOV UR6, URZ ;  /* 0x000000ff00067c82 */ /* 0x000fe20008000000 */
[----:B------:R-:W-:-:S05]  /*02c0*/  IMAD.U32 R26, RZ, RZ, UR5 ;  /* 0x00000005ff1a7e24 */ /* 0x000fca000f8e00ff */
[----:B--2---:R-:W-:-:S15]  /*02d0*/  R2UR UR5, R26 ;  /* 0x000000001a0572ca */ /* 0x004fde00000e0000 */
.L_x_5:
[----:B------:R-:W-:Y:S01]  /*02e0*/  @P0 ELECT P1, URZ, PT ;  /* 0x0000000000ff082f */ /* 0x000fe20003820000 */
[----:B------:R1:W-:-:S12]  /*02f0*/  UTMALDG.2D [UR4], [UR8] ;  /* 0x00000004080075b4 */ /* 0x0003d80008008000 */
[----:B------:R-:W-:Y:S02]  /*0300*/  @P1 PLOP3.LUT P0, PT, P1, PT, PT, 0x8, 0x80 ;  /* 0x000000000080181c */ /* 0x000fe40000f0e170 */
[----:B------:R-:W-:-:S11]  /*0310*/  PLOP3.LUT P1, PT, PT, PT, PT, 0x8, 0x80 ;  /* 0x000000000080781c */ /* 0x000fd60003f2e170 */
[----:B-1----:R-:W-:Y:S05]  /*0320*/  @P0 BRA.U.ANY `(.L_x_5) ;  /* 0xfffffffd00ec0947 */ /* 0x002fea000393ffff */
[----:B------:R-:W-:-:S06]  /*0330*/  IMAD.MOV.U32 R5, RZ, RZ, 0x1000 ;  /* 0x00001000ff057424 */ /* 0x000fcc00078e00ff */
[----:B------:R3:W4:Y:S01]  /*0340*/  SYNCS.ARRIVE.TRANS64 R4, [R26+URZ], R5 ;  /* 0x000000051a0479a7 */ /* 0x00072200080000ff */
[----:B------:R-:W-:Y:S05]  /*0350*/  BRA `(.L_x_6) ;  /* 0x0000000000187947 */ /* 0x000fea0003800000 */
.L_x_4:
[----:B------:R-:W1:Y:S01]  /*0360*/  S2UR UR5, SR_CgaCtaId ;  /* 0x00000000000579c3 */ /* 0x000e620000008800 */
[----:B------:R-:W-:Y:S02]  /*0370*/  UMOV UR4, 0x400 ;  /* 0x0000040000047882 */ /* 0x000fe40000000000 */
[----:B------:R-:W-:-:S04]  /*0380*/  UIADD3 UR4, UPT, UPT, UR4, 0x1000, URZ ;  /* 0x0000100004047890 */ /* 0x000fc8000fffe0ff */
[----:B-1----:R-:W-:-:S06]  /*0390*/  ULEA UR4, UR5, UR4, 0x18 ;  /* 0x0000000405047291 */ /* 0x002fcc000f8ec0ff */
[----:B------:R-:W-:-:S04]  /*03a0*/  IMAD.U32 R26, RZ, RZ, UR4 ;  /* 0x00000004ff1a7e24 */ /* 0x000fc8000f8e00ff */
[----:B------:R1:W2:Y:S03]  /*03b0*/  SYNCS.ARRIVE.TRANS64.A1T0 R4, [R26+URZ], RZ ;  /* 0x000000ff1a0479a7 */ /* 0x0002a600081000ff */
.L_x_6:
[----:B------:R-:W-:Y:S05]  /*03c0*/  BSYNC.RECONVERGENT B0 ;  /* 0x0000000000007941 */ /* 0x000fea0003800200 */
.L_x_3:
[----:B------:R-:W-:Y:S01]  /*03d0*/  CS2R R2, SR_GLOBALTIMERLO ;  /* 0x0000000000027805 */ /* 0x000fe20000015200 */
[----:B--2-4-:R-:W2:Y:S01]  /*03e0*/  SYNCS.PHASECHK.TRANS64.TRYWAIT P0, [R26+URZ], R5 ;  /* 0x000000051a0075a7 */ /* 0x014ea200080011ff */
[----:B------:R-:W-:Y:S04]  /*03f0*/  BSSY B0, `(.L_x_7) ;  /* 0x000001c000007945 */ /* 0x000fe80003800000 */
[----:B--2---:R-:W-:Y:S05]  /*0400*/  @P0 BRA `(.L_x_8) ;  /* 0x0000000000680947 */ /* 0x004fea0003800000 */
[----:B------:R-:W-:-:S07]  /*0410*/  IMAD.MOV.U32 R8, RZ, RZ, RZ ;  /* 0x000000ffff087224 */ /* 0x000fce00078e00ff */
.L_x_12:
[C---:B------:R-:W-:Y:S01]  /*0420*/  ISETP.GT.AND P0, PT, R8.reuse, 0xf, PT ;  /* 0x0000000f0800780c */ /* 0x040fe20003f04270 */
[----:B------:R-:W-:Y:S05]  /*0430*/  YIELD ;  /* 0x0000000000007946 */ /* 0x000fea0003800000 */
[----:B------:R-:W-:Y:S07]  /*0440*/  BSSY B1, `(.L_x_9) ;  /* 0x0000014000017945 */ /* 0x000fee0003800000 */
[----:B------:R-:W-:Y:S01]  /*0450*/  @!P0 VIADD R8, R8, 0x1 ;  /* 0x0000000108088836 */ /* 0x000fe20000000000 */
[----:B------:R-:W-:Y:S06]  /*0460*/  @!P0 BRA `(.L_x_10) ;  /* 0x0000000000448947 */ /* 0x000fec0003800000 */
[----:B------:R-:W-:-:S06]  /*0470*/  CS2R R6, SR_GLOBALTIMERLO ;  /* 0x0000000000067805 */ /* 0x000fcc0000015200 */
[----:B------:R-:W-:-:S05]  /*0480*/  IADD3 R9, P0, PT, -R2, R6, RZ ;  /* 0x0000000602097210 */ /* 0x000fca0007f1e1ff */
[----:B------:R-:W-:Y:S01]  /*0490*/  IMAD.X R7, R7, 0x1, ~R3, P0 ;  /* 0x0000000107077824 */ /* 0x000fe200000e0e03 */
[----:B------:R-:W-:-:S04]  /*04a0*/  ISETP.GE.U32.AND P0, PT, R9, 0x3d0900, PT ;  /* 0x003d09000900780c */ /* 0x000fc80003f06070 */
[----:B------:R-:W-:-:S13]  /*04b0*/  ISETP.GE.AND.EX P0, PT, R7, RZ, PT, P0 ;  /* 0x000000ff0700720c */ /* 0x000fda0003f06300 */
[----:B------:R-:W-:Y:S05]  /*04c0*/  @!P0 BRA `(.L_x_11) ;  /* 0x0000000000088947 */ /* 0x000fea0003800000 */
[----:B------:R-:W-:Y:S05]  /*04d0*/  NANOSLEEP 0xf4240 ;  /* 0x000f42400000795d */ /* 0x000fea0003800000 */
[----:B------:R-:W-:Y:S05]  /*04e0*/  BRA `(.L_x_10) ;  /* 0x0000000000247947 */ /* 0x000fea0003800000 */
.L_x_11:
[----:B------:R-:W-:-:S04]  /*04f0*/  ISETP.GE.U32.AND P0, PT, R9, 0x9c40, PT ;  /* 0x00009c400900780c */ /* 0x000fc80003f06070 */
[----:B------:R-:W-:-:S13]  /*0500*/  ISETP.GE.AND.EX P0, PT, R7, RZ, PT, P0 ;  /* 0x000000ff0700720c */ /* 0x000fda0003f06300 */
[----:B------:R-:W-:Y:S05]  /*0510*/  @!P0 BRA `(.L_x_10) ;  /* 0x0000000000188947 */ /* 0x000fea0003800000 */
[----:B------:R-:W-:-:S04]  /*0520*/  SHF.R.S32.HI R6, RZ, 0x1f, R7 ;  /* 0x0000001fff067819 */ /* 0x000fc80000011407 */
[----:B------:R-:W-:-:S05]  /*0530*/  LEA.HI R6, P0, R6, R9, RZ, 0x2 ;  /* 0x0000000906067211 */ /* 0x000fca00078110ff */
[----:B------:R-:W-:-:S05]  /*0540*/  IMAD.X R7, RZ, RZ, R7, P0 ;  /* 0x000000ffff077224 */ /* 0x000fca00000e0607 */
[----:B------:R-:W-:-:S04]  /*0550*/  SHF.R.U64 R6, R6, 0x2, R7 ;  /* 0x0000000206067819 */ /* 0x000fc80000001207 */
[----:B------:R-:W-:Y:S05]  /*0560*/  NANOSLEEP R6 ;  /* 0x000000060000735d */ /* 0x000fea0003800000 */
[----:B------:R-:W-:Y:S01]  /*0570*/  NOP ;  /* 0x0000000000007918 */ /* 0x000fe20000000000 */
.L_x_10:
[----:B------:R-:W-:Y:S05]  /*0580*/  BSYNC B1 ;  /* 0x0000000000017941 */ /* 0x000fea0003800000 */
.L_x_9:
[----:B------:R-:W2:Y:S02]  /*0590*/  SYNCS.PHASECHK.TRANS64.TRYWAIT P0, [R26+URZ], R5 ;  /* 0x000000051a0075a7 */ /* 0x000ea400080011ff */
[----:B--2---:R-:W-:Y:S05]  /*05a0*/  @!P0 BRA `(.L_x_12) ;  /* 0xfffffffc009c8947 */ /* 0x004fea000383ffff */
.L_x_8:
[----:B------:R-:W-:Y:S05]  /*05b0*/  BSYNC B0 ;  /* 0x0000000000007941 */ /* 0x000fea0003800000 */
.L_x_7:
[----:B------:R-:W-:-:S13]  /*05c0*/  ISETP.NE.AND P0, PT, R0, RZ, PT ;  /* 0x000000ff0000720c */ /* 0x000fda0003f05270 */
[----:B------:R-:W-:Y:S05]  /*05d0*/  @P0 BRA `(.L_x_13) ;  /* 0x0000001000240947 */ /* 0x000fea0003800000 */
[----:B------:R-:W2:Y:S01]  /*05e0*/  S2R R0, SR_CgaCtaId ;  /* 0x0000000000007919 */ /* 0x000ea20000008800 */
[----:B------:R-:W-:Y:S01]  /*05f0*/  MOV R25, 0x400 ;  /* 0x0000040000197802 */ /* 0x000fe20000000f00 */
[----:B------:R-:W-:-:S03]  /*0600*/  IMAD.MOV.U32 R22, RZ, RZ, 0x80 ;  /* 0x00000080ff167424 */ /* 0x000fc600078e00ff */
[----:B--2---:R-:W-:-:S07]  /*0610*/  LEA R25, R0, R25, 0x18 ;  /* 0x0000001900197211 */ /* 0x004fce00078ec0ff */
.L_x_32:
[----:B------:R-:W-:Y:S01]  /*0620*/  IMAD.IADD R19, R25, 0x1, R22 ;  /* 0x0000000119137824 */ /* 0x000fe200078e0216 */
[----:B------:R-:W-:Y:S01]  /*0630*/  MOV R18, 0x170 ;  /* 0x0000017000127802 */ /* 0x000fe20000000f00 */
[----:B------:R-:W2:Y:S01]  /*0640*/  LDCU.64 UR4, c[0x4][0x158] ;  /* 0x01002b00ff0477ac */ /* 0x000ea20008000a00 */
[----:B------:R-:W-:Y:S02]  /*0650*/  VIADD R22, R22, 0x100 ;  /* 0x0000010016167836 */ /* 0x000fe40000000000 */
[----:B------:R-:W4:Y:S01]  /*0660*/  LDS.U16 R0, [R19+-0x80] ;  /* 0xffff800013007984 */ /* 0x000f220000000400 */
[----:B------:R-:W-:Y:S02]  /*0670*/  IMAD.MOV.U32 R6, RZ, RZ, R24 ;  /* 0x000000ffff067224 */ /* 0x000fe400078e0018 */
[----:B------:R-:W-:Y:S01]  /*0680*/  ISETP.NE.AND P0, PT, R22, 0x1080, PT ;  /* 0x000010801600780c */ /* 0x000fe20003f05270 */
[----:B------:R-:W-:Y:S02]  /*0690*/  IMAD.MOV.U32 R7, RZ, RZ, R23 ;  /* 0x000000ffff077224 */ /* 0x000fe400078e0017 */
[----:B--2---:R-:W-:-:S02]  /*06a0*/  IMAD.U32 R4, RZ, RZ, UR4 ;  /* 0x00000004ff047e24 */ /* 0x004fc4000f8e00ff */
[----:B------:R-:W-:Y:S02]  /*06b0*/  IMAD.U32 R5, RZ, RZ, UR5 ;  /* 0x00000005ff057e24 */ /* 0x000fe4000f8e00ff */
[----:B----4-:R-:W-:-:S06]  /*06c0*/  HADD2.F32 R0, -RZ, R0.H0_H0 ;  /* 0x20000000ff007230 */ /* 0x010fcc0000004100 */
[----:B------:R-:W2:Y:S02]  /*06d0*/  F2I.TRUNC.NTZ R0, R0 ;  /* 0x0000000000007305 */ /* 0x000ea4000020f100 */
[----:B--2---:R-:W-:-:S04]  /*06e0*/  SHF.R.S32.HI R3, RZ, 0x1f, R0 ;  /* 0x0000001fff037819 */ /* 0x004fc80000011400 */
[----:B------:R-:W-:Y:S02]  /*06f0*/  LEA.HI R3, R3, R0, RZ, 0x3 ;  /* 0x0000000003037211 */ /* 0x000fe400078f18ff */
[----:B------:R-:W-:Y:S02]  /*0700*/  P2R R0, PR, RZ, 0x1 ;  /* 0x00000001ff007803 */ /* 0x000fe40000000000 */
[----:B------:R-:W-:Y:S02]  /*0710*/  SHF.R.S32.HI R8, RZ, 0x3, R3 ;  /* 0x00000003ff087819 */ /* 0x000fe40000011403 */
[----:B------:R2:W4:Y:S03]  /*0720*/  LDC.64 R2, c[0x4][R18] ;  /* 0x0100000012027b82 */ /* 0x0005260000000a00 */
[----:B------:R2:W-:Y:S02]  /*0730*/  STL [R1], R8 ;  /* 0x0000000801007387 */ /* 0x0005e40000100800 */
[----:B------:R-:W-:-:S07]  /*0740*/  LEPC R20, `(.L_x_14) ;  /* 0x000000001014794e */ /* 0x000fce0000000000 */
[----:B-1234-:R-:W-:Y:S05]  /*0750*/  CALL.ABS.NOINC R2 ;  /* 0x0000000002007343 */ /* 0x01efea0003c00000 */
.L_x_14:
[----:B------:R-:W1:Y:S01]  /*0760*/  LDS.U16 R0, [R19+-0x70] ;  /* 0xffff900013007984 */ /* 0x000e620000000400 */
[----:B------:R-:W2:Y:S01]  /*0770*/  LDCU.64 UR4, c[0x4][0x158] ;  /* 0x01002b00ff0477ac */ /* 0x000ea20008000a00 */
[----:B------:R-:W-:Y:S02]  /*0780*/  IMAD.MOV.U32 R6, RZ, RZ, R24 ;  /* 0x000000ffff067224 */ /* 0x000fe400078e0018 */
[----:B------:R-:W-:Y:S02]  /*0790*/  IMAD.MOV.U32 R7, RZ, RZ, R23 ;  /* 0x000000ffff077224 */ /* 0x000fe400078e0017 */
[----:B--2---:R-:W-:Y:S02]  /*07a0*/  IMAD.U32 R4, RZ, RZ, UR4 ;  /* 0x00000004ff047e24 */ /* 0x004fe4000f8e00ff */
[----:B------:R-:W-:Y:S02]  /*07b0*/  IMAD.U32 R5, RZ, RZ, UR5 ;  /* 0x00000005ff057e24 */ /* 0x000fe4000f8e00ff */
[----:B-1----:R-:W-:-:S06]  /*07c0*/  HADD2.F32 R0, -RZ, R0.H0_H0 ;  /* 0x20000000ff007230 */ /* 0x002fcc0000004100 */
[----:B------:R-:W1:Y:S02]  /*07d0*/  F2I.TRUNC.NTZ R0, R0 ;  /* 0x0000000000007305 */ /* 0x000e64000020f100 */
[----:B-1----:R-:W-:-:S04]  /*07e0*/  SHF.R.S32.HI R3, RZ, 0x1f, R0 ;  /* 0x0000001fff037819 */ /* 0x002fc80000011400 */
[----:B------:R-:W-:-:S04]  /*07f0*/  LEA.HI R3, R3, R0, RZ, 0x3 ;  /* 0x0000000003037211 */ /* 0x000fc800078f18ff */
[----:B------:R-:W-:Y:S02]  /*0800*/  SHF.R.S32.HI R8, RZ, 0x3, R3 ;  /* 0x00000003ff087819 */ /* 0x000fe40000011403 */
[----:B------:R1:W2:Y:S03]  /*0810*/  LDC.64 R2, c[0x4][R18] ;  /* 0x0100000012027b82 */ /* 0x0002a60000000a00 */
[----:B------:R1:W-:Y:S02]  /*0820*/  STL [R1], R8 ;  /* 0x0000000801007387 */ /* 0x0003e40000100800 */
[----:B------:R-:W-:-:S07]  /*0830*/  LEPC R20, `(.L_x_15) ;  /* 0x000000001014794e */ /* 0x000fce0000000000 */
[----:B-12---:R-:W-:Y:S05]  /*0840*/  CALL.ABS.NOINC R2 ;  /* 0x0000000002007343 */ /* 0x006fea0003c00000 */
.L_x_15:
        /* <DEDUP_REMOVED lines=15> */
.L_x_16:
        /* <DEDUP_REMOVED lines=15> */
.L_x_17:
        /* <DEDUP_REMOVED lines=15> */
.L_x_18:
        /* <DEDUP_REMOVED lines=15> */
.L_x_19:
        /* <DEDUP_REMOVED lines=15> */
.L_x_20:
        /* <DEDUP_REMOVED lines=15> */
.L_x_21:
[----:B------:R1:W2:Y:S01]  /*0df0*/  LDC.64 R2, c[0x4][R18] ;  /* 0x0100000012027b82 */ /* 0x0002a20000000a00 */
[----:B------:R-:W3:Y:S01]  /*0e00*/  LDCU.64 UR4, c[0x4][0x160] ;  /* 0x01002c00ff0477ac */ /* 0x000ee20008000a00 */
[----:B------:R-:W-:Y:S01]  /*0e10*/  CS2R R6, SRZ ;  /* 0x0000000000067805 */ /* 0x000fe2000001ff00 */
[----:B---3--:R-:W-:Y:S02]  /*0e20*/  IMAD.U32 R4, RZ, RZ, UR4 ;  /* 0x00000004ff047e24 */ /* 0x008fe4000f8e00ff */
[----:B-1----:R-:W-:-:S07]  /*0e30*/  IMAD.U32 R5, RZ, RZ, UR5 ;  /* 0x00000005ff057e24 */ /* 0x002fce000f8e00ff */
[----:B------:R-:W-:-:S07]  /*0e40*/  LEPC R20, `(.L_x_22) ;  /* 0x000000001014794e */ /* 0x000fce0000000000 */
[----:B--2---:R-:W-:Y:S05]  /*0e50*/  CALL.ABS.NOINC R2 ;  /* 0x0000000002007343 */ /* 0x004fea0003c00000 */
.L_x_22:
[----:B------:R-:W1:Y:S01]  /*0e60*/  LDS.U16 R0, [R19] ;  /* 0x0000000013007984 */ /* 0x000e620000000400 */
        /* <DEDUP_REMOVED lines=14> */
.L_x_23:
[----:B------:R-:W1:Y:S01]  /*0f50*/  LDS.U16 R0, [R19+0x10] ;  /* 0x0000100013007984 */ /* 0x000e620000000400 */
        /* <DEDUP_REMOVED lines=14> */
.L_x_24:
        /* <DEDUP_REMOVED lines=15> */
.L_x_25:
        /* <DEDUP_REMOVED lines=15> */
.L_x_26:
        /* <DEDUP_REMOVED lines=15> */
.L_x_27:
        /* <DEDUP_REMOVED lines=15> */
.L_x_28:
        /* <DEDUP_REMOVED lines=15> */
.L_x_29:
        /* <DEDUP_REMOVED lines=15> */
.L_x_30:
[----:B------:R-:W1:Y:S01]  /*15e0*/  LDC.64 R18, c[0x4][R18] ;  /* 0x0100000012127b82 */ /* 0x000e620000000a00 */
[----:B------:R-:W2:Y:S01]  /*15f0*/  LDCU.64 UR4, c[0x4][0x160] ;  /* 0x01002c00ff0477ac */ /* 0x000ea20008000a00 */
[----:B------:R-:W-:Y:S01]  /*1600*/  CS2R R6, SRZ ;  /* 0x0000000000067805 */ /* 0x000fe2000001ff00 */
[----:B--2---:R-:W-:Y:S02]  /*1610*/  IMAD.U32 R4, RZ, RZ, UR4 ;  /* 0x00000004ff047e24 */ /* 0x004fe4000f8e00ff */
[----:B------:R-:W-:-:S07]  /*1620*/  IMAD.U32 R5, RZ, RZ, UR5 ;  /* 0x00000005ff057e24 */ /* 0x000fce000f8e00ff */
[----:B------:R-:W-:-:S07]  /*1630*/  LEPC R20, `(.L_x_31) ;  /* 0x000000001014794e */ /* 0x000fce0000000000 */
[----:B-1----:R-:W-:Y:S05]  /*1640*/  CALL.ABS.NOINC R18 ;  /* 0x0000000012007343 */ /* 0x002fea0003c00000 */
.L_x_31:
[----:B------:R-:W-:-:S13]  /*1650*/  ISETP.NE.AND P6, PT, R22, 0x1080, PT ;  /* 0x000010801600780c */ /* 0x000fda0003fc5270 */
[----:B------:R-:W-:Y:S05]  /*1660*/  @P6 BRA `(.L_x_32) ;  /* 0xffffffec00ec6947 */ /* 0x000fea000383ffff */
.L_x_13:
[----:B------:R-:W-:Y:S05]  /*1670*/  WARPSYNC.ALL ;  /* 0x0000000000007948 */ /* 0x000fea0003800000 */
[----:B------:R-:W2:Y:S01]  /*1680*/  S2R R0, SR_TID.X ;  /* 0x0000000000007919 */ /* 0x000ea20000002100 */
[----:B------:R-:W-:Y:S01]  /*1690*/  BSSY.RECONVERGENT B0, `(.L_x_33) ;  /* 0x0000018000007945 */ /* 0x000fe20003800200 */
[----:B------:R-:W2:Y:S01]  /*16a0*/  S2R R3, SR_TID.Y ;  /* 0x0000000000037919 */ /* 0x000ea20000002200 */
[----:B------:R-:W-:Y:S06]  /*16b0*/  BAR.SYNC.DEFER_BLOCKING 0x0 ;  /* 0x0000000000007b1d */ /* 0x000fec0000010000 */
[----:B------:R-:W-:Y:S01]  /*16c0*/  @!PT LDS RZ, [RZ] ;  /* 0x00000000fffff984 */ /* 0x000fe20000000800 */
[----:B------:R-:W-:Y:S01]  /*16d0*/  @!PT LDS RZ, [RZ] ;  /* 0x00000000fffff984 */ /* 0x000fe20000000800 */
[----:B------:R-:W-:Y:S01]  /*16e0*/  @!PT LDS RZ, [RZ] ;  /* 0x00000000fffff984 */ /* 0x000fe20000000800 */
[----:B------:R-:W-:Y:S01]  /*16f0*/  @!PT LDS RZ, [RZ] ;  /* 0x00000000fffff984 */ /* 0x000fe20000000800 */
[----:B------:R4:W-:Y:S06]  /*1700*/  MEMBAR.ALL.CTA ;  /* 0x0000000000007992 */ /* 0x0009ec0000008000 */
[----:B----4-:R-:W4:Y:S01]  /*1710*/  FENCE.VIEW.ASYNC.S ;  /* 0x00000000000073c6 */ /* 0x010f220000000000 */
[----:B--2---:R-:W-:Y:S01]  /*1720*/  LOP3.LUT R0, R0, RZ, R3, 0xfa, !PT ;  /* 0x000000ff00007212 */ /* 0x004fe200078efa03 */
[----:B----4-:R-:W-:Y:S03]  /*1730*/  BAR.SYNC.DEFER_BLOCKING 0x0 ;  /* 0x0000000000007b1d */ /* 0x010fe60000010000 */
[----:B------:R-:W-:-:S13]  /*1740*/  ISETP.NE.AND P0, PT, R0, RZ, PT ;  /* 0x000000ff0000720c */ /* 0x000fda0003f05270 */
[----:B------:R-:W-:Y:S05]  /*1750*/  @P0 BRA `(.L_x_34) ;  /* 0x00000000002c0947 */ /* 0x000fea0003800000 */
[----:B------:R-:W2:Y:S01]  /*1760*/  S2UR UR5, SR_CgaCtaId ;  /* 0x00000000000579c3 */ /* 0x000ea20000008800 */
[----:B------:R-:W4:Y:S01]  /*1770*/  LDCU.64 UR8, c[0x0][0x348] ;  /* 0x00006900ff0877ac */ /* 0x000f220008000a00 */
[----:B------:R-:W-:Y:S01]  /*1780*/  UMOV UR4, 0x400 ;  /* 0x0000040000047882 */ /* 0x000fe20000000000 */
[----:B------:R-:W-:Y:S01]  /*1790*/  UMOV UR6, URZ ;  /* 0x000000ff00067c82 */ /* 0x000fe20008000000 */
[----:B--2---:R-:W-:-:S03]  /*17a0*/  ULEA UR4, UR5, UR4, 0x18 ;  /* 0x0000000405047291 */ /* 0x004fc6000f8ec0ff */
[----:B------:R-:W-:-:S06]  /*17b0*/  UMOV UR5, URZ ;  /* 0x000000ff00057c82 */ /* 0x000fcc0008000000 */
[----:B----4-:R2:W-:Y:S01]  /*17c0*/  UTMASTG.2D [UR4], [UR8] ;  /* 0x00000004080073b5 */ /* 0x0105e20008008000 */
[----:B------:R0:W-:Y:S01]  /*17d0*/  UTMACMDFLUSH ;  /* 0x00000000000079b7 */ /* 0x0001e20000000000 */
[----:B------:R-:W-:-:S04]  /*17e0*/  DEPBAR.LE SB0, 0x0 ;  /* 0x000080000000791a */ /* 0x000fc80000000000 */
[----:B------:R2:W4:Y:S01]  /*17f0*/  SYNCS.CCTL.IV [R26+URZ] ;  /* 0x000000001a0079b1 */ /* 0x00052200080000ff */
[----:B------:R-:W-:Y:S01]  /*1800*/  NOP ;  /* 0x0000000000007918 */ /* 0x000fe20000000000 */
.L_x_34:
[----:B--2---:R-:W-:Y:S05]  /*1810*/  BSYNC.RECONVERGENT B0 ;  /* 0x0000000000007941 */ /* 0x004fea0003800200 */
.L_x_33:
[----:B------:R-:W-:Y:S01]  /*1820*/  CS2R R2, SR_CLOCKLO ;  /* 0x0000000000027805 */ /* 0x000fe20000015000 */
[----:B------:R-:W-:Y:S06]  /*1830*/  @P0 EXIT ;  /* 0x000000000000094d */ /* 0x000fec0003800000 */
[----:B------:R-:W-:Y:S01]  /*1840*/  IADD3 R2, P0, PT, -R16, R2, RZ ;  /* 0x0000000210027210 */ /* 0x000fe20007f1e1ff */
[----:B------:R-:W2:Y:S01]  /*1850*/  LDCU.64 UR4, c[0x4][0x168] ;  /* 0x01002d00ff0477ac */ /* 0x000ea20008000a00 */
[----:B------:R-:W-:Y:S01]  /*1860*/  MOV R0, 0x170 ;  /* 0x0000017000007802 */ /* 0x000fe20000000f00 */
[----:B------:R-:W-:Y:S02]  /*1870*/  IMAD.MOV.U32 R6, RZ, RZ, R24 ;  /* 0x000000ffff067224 */ /* 0x000fe400078e0018 */
[----:B------:R-:W-:Y:S01]  /*1880*/  IMAD.X R3, R3, 0x1, ~R17, P0 ;  /* 0x0000000103037824 */ /* 0x000fe200000e0e11 */
[----:B------:R5:W1:Y:S01]  /*1890*/  LDC.64 R8, c[0x4][R0] ;  /* 0x0100000000087b82 */ /* 0x000a620000000a00 */
[----:B------:R-:W-:-:S03]  /*18a0*/  IMAD.MOV.U32 R7, RZ, RZ, R23 ;  /* 0x000000ffff077224 */ /* 0x000fc600078e0017 */
[----:B------:R5:W-:Y:S01]  /*18b0*/  STL.64 [R1], R2 ;  /* 0x0000000201007387 */ /* 0x000be20000100a00 */
[----:B--2---:R-:W-:Y:S02]  /*18c0*/  IMAD.U32 R4, RZ, RZ, UR4 ;  /* 0x00000004ff047e24 */ /* 0x004fe4000f8e00ff */
[----:B------:R-:W-:-:S07]  /*18d0*/  IMAD.U32 R5, RZ, RZ, UR5 ;  /* 0x00000005ff057e24 */ /* 0x000fce000f8e00ff */
[----:B------:R-:W-:-:S07]  /*18e0*/  LEPC R20, `(.L_x_35) ;  /* 0x000000001014794e */ /* 0x000fce0000000000 */
[----:B-1-345:R-:W-:Y:S05]  /*18f0*/  CALL.ABS.NOINC R8 ;  /* 0x0000000008007343 */ /* 0x03afea0003c00000 */
.L_x_35:
[----:B------:R-:W-:Y:S05]  /*1900*/  EXIT ;  /* 0x000000000000794d */ /* 0x000fea0003800000 */
.L_x_36:
        /* <DEDUP_REMOVED lines=15> */
.L_x_38:


//--------------------- .nv.global.init           --------------------------
	.section	.nv.global.init,"aw",@progbits
.nv.global.init:
	.type		$str$1,@object
	.size		$str$1,($str - $str$1)
$str$1:
        /*0000*/ 	.byte	0x0a, 0x00
	.type		$str,@object
	.size		$str,($str$2 - $str)
$str:
        /*0002*/ 	.byte	0x25, 0x64, 0x09, 0x00
	.type		$str$2,@object
	.size		$str$2,(.L_45 - $str$2)
$str$2:
        /*0006*/ 	.byte	0x4f, 0x76, 0x65, 0x72, 0x61, 0x6c, 0x6c, 0x20, 0x56, 0x4d, 0x20, 0x65, 0x78, 0x65, 0x63, 0x75
        /*0016*/ 	.byte	0x74, 0x69, 0x6f, 0x6e, 0x20, 0x74, 0x69, 0x6d, 0x65, 0x3a, 0x20, 0x25, 0x6c, 0x75, 0x0a, 0x00
.L_45:


//--------------------- .nv.shared.reserved.0     --------------------------
	.section	.nv.shared.reserved.0,"aw",@nobits
	.weak		__nv_reservedSMEM_offset_0_alias
	.size		__nv_reservedSMEM_offset_0_alias, 0, 64
	.other		__nv_reservedSMEM_offset_0_alias,@"STO_CUDA_RESERVED_SHARED STV_DEFAULT"
__nv_reservedSMEM_offset_0_alias:
	.zero		0
	.zero		64


//--------------------- .nv.global                --------------------------
	.section	.nv.global,"aw",@nobits
.nv.global:
	.type		_ZN34_INTERNAL_7c2346bc_4_k_cu_970f933d6thrust24THRUST_300001_SM_1000_NS3seqE,@object
	.size		_ZN34_INTERNAL_7c2346bc_4_k_cu_970f933d6thrust24THRUST_300001_SM_1000_NS3seqE,(_ZN34_INTERNAL_7c2346bc_4_k_cu_970f933d4cuda3std3__48in_placeE - _ZN34_INTERNAL_7c2346bc_4_k_cu_970f933d6thrust24THRUST_300001_SM_1000_NS3seqE)
_ZN34_INTERNAL_7c2346bc_4_k_cu_970f933d6thrust24THRUST_300001_SM_1000_NS3seqE:
	.zero		1
	.type		_ZN34_INTERNAL_7c2346bc_4_k_cu_970f933d4cuda3std3__48in_placeE,@object
	.size		_ZN34_INTERNAL_7c2346bc_4_k_cu_970f933d4cuda3std3__48in_placeE,(_ZN34_INTERNAL_7c2346bc_4_k_cu_970f933d4cuda3std6ranges3__45__cpo4sizeE - _ZN34_INTERNAL_7c2346bc_4_k_cu_970f933d4cuda3std3__48in_placeE)
_ZN34_INTERNAL_7c2346bc_4_k_cu_970f933d4cuda3std3__48in_placeE:
	.zero		1
	.type		_ZN34_INTERNAL_7c2346bc_4_k_cu_970f933d4cuda3std6ranges3__45__cpo4sizeE,@object
	.size		_ZN34_INTERNAL_7c2346bc_4_k_cu_970f933d4cuda3std6ranges3__45__cpo4sizeE,(_ZN34_INTERNAL_7c2346bc_4_k_cu_970f933d6thrust24THRUST_300001_SM_1000_NS12placeholders2_3E - _ZN34_INTERNAL_7c2346bc_4_k_cu_970f933d4cuda3std6ranges3__45__cpo4sizeE)
_ZN34_INTERNAL_7c2346bc_4_k_cu_970f933d4cuda3std6ranges3__45__cpo4sizeE:
	.zero		1
	.type		_ZN34_INTERNAL_7c2346bc_4_k_cu_970f933d6thrust24THRUST_300001_SM_1000_NS12placeholders2_3E,@object
	.size		_ZN34_INTERNAL_7c2346bc_4_k_cu_970f933d6thrust24THRUST_300001_SM_1000_NS12placeholders2_3E,(_ZN34_INTERNAL_7c2346bc_4_k_cu_970f933d4cuda3std3__45__cpo6cbeginE - _ZN34_INTERNAL_7c2346bc_4_k_cu_970f933d6thrust24THRUST_300001_SM_1000_NS12placeholders2_3E)
_ZN34_INTERNAL_7c2346bc_4_k_cu_970f933d6thrust24THRUST_300001_SM_1000_NS12placeholders2_3E:
	.zero		1
	.type		_ZN34_INTERNAL_7c2346bc_4_k_cu_970f933d4cuda3std3__45__cpo6cbeginE,@object
	.size		_ZN34_INTERNAL_7c2346bc_4_k_cu_970f933d4cuda3std3__45__cpo6cbeginE,(_ZN34_INTERNAL_7c2346bc_4_k_cu_970f933d4cuda3std6ranges3__45__cpo6cbeginE - _ZN34_INTERNAL_7c2346bc_4_k_cu_970f933d4cuda3std3__45__cpo6cbeginE)
_ZN34_INTERNAL_7c2346bc_4_k_cu_970f933d4cuda3std3__45__cpo6cbeginE:
	.zero		1
	.type		_ZN34_INTERNAL_7c2346bc_4_k_cu_970f933d4cuda3std6ranges3__45__cpo6cbeginE,@object
	.size		_ZN34_INTERNAL_7c2346bc_4_k_cu_970f933d4cuda3std6ranges3__45__cpo6cbeginE,(_ZN34_INTERNAL_7c2346bc_4_k_cu_970f933d6thrust24THRUST_300001_SM_1000_NS12placeholders2_7E - _ZN34_INTERNAL_7c2346bc_4_k_cu_970f933d4cuda3std6ranges3__45__cpo6cbeginE)
_ZN34_INTERNAL_7c2346bc_4_k_cu_970f933d4cuda3std6ranges3__45__cpo6cbeginE:
	.zero		1
	.type		_ZN34_INTERNAL_7c2346bc_4_k_cu_970f933d6thrust24THRUST_300001_SM_1000_NS12placeholders2_7E,@object
	.size		_ZN34_INTERNAL_7c2346bc_4_k_cu_970f933d6thrust24THRUST_300001_SM_1000_NS12placeholders2_7E,(_ZN34_INTERNAL_7c2346bc_4_k_cu_970f933d4cuda3std3__45__cpo7crbeginE - _ZN34_INTERNAL_7c2346bc_4_k_cu_970f933d6thrust24THRUST_300001_SM_1000_NS12placeholders2_7E)
_ZN34_INTERNAL_7c2346bc_4_k_cu_970f933d6thrust24THRUST_300001_SM_1000_NS12placeholders2_7E:
	.zero		1
	.type		_ZN34_INTERNAL_7c2346bc_4_k_cu_970f933d4cuda3std3__45__cpo7crbeginE,@object
	.size		_ZN34_INTERNAL_7c2346bc_4_k_cu_970f933d4cuda3std3__45__cpo7crbeginE,(_ZN34_INTERNAL_7c2346bc_4_k_cu_970f933d4cuda3std6ranges3__45__cpo4nextE - _ZN34_INTERNAL_7c2346bc_4_k_cu_970f933d4cuda3std3__45__cpo7crbeginE)
_ZN34_INTERNAL_7c2346bc_4_k_cu_970f933d4cuda3std3__45__cpo7crbeginE:
	.zero		1
	.type		_ZN34_INTERNAL_7c2346bc_4_k_cu_970f933d4cuda3std6ranges3__45__cpo4nextE,@object
	.size		_ZN34_INTERNAL_7c2346bc_4_k_cu_970f933d4cuda3std6ranges3__45__cpo4nextE,(_ZN34_INTERNAL_7c2346bc_4_k_cu_970f933d4cuda3std6ranges3__45__cpo4swapE - _ZN34_INTERNAL_7c2346bc_4_k_cu_970f933d4cuda3std6ranges3__45__cpo4nextE)
_ZN34_INTERNAL_7c2346bc_4_k_cu_970f933d4cuda3std6ranges3__45__cpo4nextE:
	.zero		1
	.type		_ZN34_INTERNAL_7c2346bc_4_k_cu_970f933d4cuda3std6ranges3__45__cpo4swapE,@object
	.size		_ZN34_INTERNAL_7c2346bc_4_k_cu_970f933d4cuda3std6ranges3__45__cpo4swapE,(_ZN34_INTERNAL_7c2346bc_4_k_cu_970f933d6thrust24THRUST_300001_SM_1000_NS8cuda_cub10par_nosyncE - _ZN34_INTERNAL_7c2346bc_4_k_cu_970f933d4cuda3std6ranges3__45__cpo4swapE)
_ZN34_INTERNAL_7c2346bc_4_k_cu_970f933d4cuda3std6ranges3__45__cpo4swapE:
	.zero		1
	.type		_ZN34_INTERNAL_7c2346bc_4_k_cu_970f933d6thrust24THRUST_300001_SM_1000_NS8cuda_cub10par_nosyncE,@object
	.size		_ZN34_INTERNAL_7c2346bc_4_k_cu_970f933d6thrust24THRUST_300001_SM_1000_NS8cuda_cub10par_nosyncE,(_ZN34_INTERNAL_7c2346bc_4_k_cu_970f933d6thrust24THRUST_300001_SM_1000_NS12placeholders2_9E - _ZN34_INTERNAL_7c2346bc_4_k_cu_970f933d6thrust24THRUST_300001_SM_1000_NS8cuda_cub10par_nosyncE)
_ZN34_INTERNAL_7c2346bc_4_k_cu_970f933d6thrust24THRUST_300001_SM_1000_NS8cuda_cub10par_nosyncE:
	.zero		1
	.type		_ZN34_INTERNAL_7c2346bc_4_k_cu_970f933d6thrust24THRUST_300001_SM_1000_NS12placeholders2_9E,@object
	.size		_ZN34_INTERNAL_7c2346bc_4_k_cu_970f933d6thrust24THRUST_300001_SM_1000_NS12placeholders2_9E,(_ZN34_INTERNAL_7c2346bc_4_k_cu_970f933d4cuda3std3__436_GLOBAL__N__7c2346bc_4_k_cu_970f933d6ignoreE - _ZN34_INTERNAL_7c2346bc_4_k_cu_970f933d6thrust24THRUST_300001_SM_1000_NS12placeholders2_9E)
_ZN34_INTERNAL_7c2346bc_4_k_cu_970f933d6thrust24THRUST_300001_SM_1000_NS12placeholders2_9E:
	.zero		1
	.type		_ZN34_INTERNAL_7c2346bc_4_k_cu_970f933d4cuda3std3__436_GLOBAL__N__7c2346bc_4_k_cu_970f933d6ignoreE,@object
	.size		_ZN34_INTERNAL_7c2346bc_4_k_cu_970f933d4cuda3std3__436_GLOBAL__N__7c2346bc_4_k_cu_970f933d6ignoreE,(_ZN34_INTERNAL_7c2346bc_4_k_cu_970f933d4cuda3std6ranges3__45__cpo4dataE - _ZN34_INTERNAL_7c2346bc_4_k_cu_970f933d4cuda3std3__436_GLOBAL__N__7c2346bc_4_k_cu_970f933d6ignoreE)
_ZN34_INTERNAL_7c2346bc_4_k_cu_970f933d4cuda3std3__436_GLOBAL__N__7c2346bc_4_k_cu_970f933d6ignoreE:
	.zero		1
	.type		_ZN34_INTERNAL_7c2346bc_4_k_cu_970f933d4cuda3std6ranges3__45__cpo4dataE,@object
	.size		_ZN34_INTERNAL_7c2346bc_4_k_cu_970f933d4cuda3std6ranges3__45__cpo4dataE,(_ZN34_INTERNAL_7c2346bc_4_k_cu_970f933d6thrust24THRUST_300001_SM_1000_NS12placeholders2_1E - _ZN34_INTERNAL_7c2346bc_4_k_cu_970f933d4cuda3std6ranges3__45__cpo4dataE)
_ZN34_INTERNAL_7c2346bc_4_k_cu_970f933d4cuda3std6ranges3__45__cpo4dataE:
	.zero		1
	.type		_ZN34_INTERNAL_7c2346bc_4_k_cu_970f933d6thrust24THRUST_300001_SM_1000_NS12placeholders2_1E,@object
	.size		_ZN34_INTERNAL_7c2346bc_4_k_cu_970f933d6thrust24THRUST_300001_SM_1000_NS12placeholders2_1E,(_ZN34_INTERNAL_7c2346bc_4_k_cu_970f933d4cuda3std3__45__cpo5beginE - _ZN34_INTERNAL_7c2346bc_4_k_cu_970f933d6thrust24THRUST_300001_SM_1000_NS12placeholders2_1E)
_ZN34_INTERNAL_7c2346bc_4_k_cu_970f933d6thrust24THRUST_300001_SM_1000_NS12placeholders2_1E:
	.zero		1
	.type		_ZN34_INTERNAL_7c2346bc_4_k_cu_970f933d4cuda3std3__45__cpo5beginE,@object
	.size		_ZN34_INTERNAL_7c2346bc_4_k_cu_970f933d4cuda3std3__45__cpo5beginE,(_ZN34_INTERNAL_7c2346bc_4_k_cu_970f933d4cuda3std6ranges3__45__cpo5beginE - _ZN34_INTERNAL_7c2346bc_4_k_cu_970f933d4cuda3std3__45__cpo5beginE)
_ZN34_INTERNAL_7c2346bc_4_k_cu_970f933d4cuda3std3__45__cpo5beginE:
	.zero		1
	.type		_ZN34_INTERNAL_7c2346bc_4_k_cu_970f933d4cuda3std6ranges3__45__cpo5beginE,@object
	.size		_ZN34_INTERNAL_7c2346bc_4_k_cu_970f933d4cuda3std6ranges3__45__cpo5beginE,(_ZN34_INTERNAL_7c2346bc_4_k_cu_970f933d6thrust24THRUST_300001_SM_1000_NS12placeholders2_5E - _ZN34_INTERNAL_7c2346bc_4_k_cu_970f933d4cuda3std6ranges3__45__cpo5beginE)
_ZN34_INTERNAL_7c2346bc_4_k_cu_970f933d4cuda3std6ranges3__45__cpo5beginE:
	.zero		1
	.type		_ZN34_INTERNAL_7c2346bc_4_k_cu_970f933d6thrust24THRUST_300001_SM_1000_NS12placeholders2_5E,@object
	.size		_ZN34_INTERNAL_7c2346bc_4_k_cu_970f933d6thrust24THRUST_300001_SM_1000_NS12placeholders2_5E,(_ZN34_INTERNAL_7c2346bc_4_k_cu_970f933d4cuda3std3__45__cpo6rbeginE - _ZN34_INTERNAL_7c2346bc_4_k_cu_970f933d6thrust24THRUST_300001_SM_1000_NS12placeholders2_5E)
_ZN34_INTERNAL_7c2346bc_4_k_cu_970f933d6thrust24THRUST_300001_SM_1000_NS12placeholders2_5E:
	.zero		1
	.type		_ZN34_INTERNAL_7c2346bc_4_k_cu_970f933d4cuda3std3__45__cpo6rbeginE,@object
	.size		_ZN34_INTERNAL_7c2346bc_4_k_cu_970f933d4cuda3std3__45__cpo6rbeginE,(_ZN34_INTERNAL_7c2346bc_4_k_cu_970f933d4cuda3std6ranges3__45__cpo7advanceE - _ZN34_INTERNAL_7c2346bc_4_k_cu_970f933d4cuda3std3__45__cpo6rbeginE)
_ZN34_INTERNAL_7c2346bc_4_k_cu_970f933d4cuda3std3__45__cpo6rbeginE:
	.zero		1
	.type		_ZN34_INTERNAL_7c2346bc_4_k_cu_970f933d4cuda3std6ranges3__45__cpo7advanceE,@object
	.size		_ZN34_INTERNAL_7c2346bc_4_k_cu_970f933d4cuda3std6ranges3__45__cpo7advanceE,(_ZN34_INTERNAL_7c2346bc_4_k_cu_970f933d4cuda3std3__47nulloptE - _ZN34_INTERNAL_7c2346bc_4_k_cu_970f933d4cuda3std6ranges3__45__cpo7advanceE)
_ZN34_INTERNAL_7c2346bc_4_k_cu_970f933d4cuda3std6ranges3__45__cpo7advanceE:
	.zero		1
	.type		_ZN34_INTERNAL_7c2346bc_4_k_cu_970f933d4cuda3std3__47nulloptE,@object
	.size		_ZN34_INTERNAL_7c2346bc_4_k_cu_970f933d4cuda3std3__47nulloptE,(_ZN34_INTERNAL_7c2346bc_4_k_cu_970f933d4cuda3std6ranges3__45__cpo8distanceE - _ZN34_INTERNAL_7c2346bc_4_k_cu_970f933d4cuda3std3__47nulloptE)
_ZN34_INTERNAL_7c2346bc_4_k_cu_970f933d4cuda3std3__47nulloptE:
	.zero		1
	.type		_ZN34_INTERNAL_7c2346bc_4_k_cu_970f933d4cuda3std6ranges3__45__cpo8distanceE,@object
	.size		_ZN34_INTERNAL_7c2346bc_4_k_cu_970f933d4cuda3std6ranges3__45__cpo8distanceE,(_ZN34_INTERNAL_7c2346bc_4_k_cu_970f933d6thrust24THRUST_300001_SM_1000_NS12placeholders3_10E - _ZN34_INTERNAL_7c2346bc_4_k_cu_970f933d4cuda3std6ranges3__45__cpo8distanceE)
_ZN34_INTERNAL_7c2346bc_4_k_cu_970f933d4cuda3std6ranges3__45__cpo8distanceE:
	.zero		1
	.type		_ZN34_INTERNAL_7c2346bc_4_k_cu_970f933d6thrust24THRUST_300001_SM_1000_NS12placeholders3_10E,@object
	.size		_ZN34_INTERNAL_7c2346bc_4_k_cu_970f933d6thrust24THRUST_300001_SM_1000_NS12placeholders3_10E,(_ZN34_INTERNAL_7c2346bc_4_k_cu_970f933d4cuda3std3__419piecewise_constructE - _ZN34_INTERNAL_7c2346bc_4_k_cu_970f933d6thrust24THRUST_300001_SM_1000_NS12placeholders3_10E)
_ZN34_INTERNAL_7c2346bc_4_k_cu_970f933d6thrust24THRUST_300001_SM_1000_NS12placeholders3_10E:
	.zero		1
	.type		_ZN34_INTERNAL_7c2346bc_4_k_cu_970f933d4cuda3std3__419piecewise_constructE,@object
	.size		_ZN34_INTERNAL_7c2346bc_4_k_cu_970f933d4cuda3std3__419piecewise_constructE,(_ZN34_INTERNAL_7c2346bc_4_k_cu_970f933d4cuda3std6ranges3__45__cpo5cdataE - _ZN34_INTERNAL_7c2346bc_4_k_cu_970f933d4cuda3std3__419piecewise_constructE)
_ZN34_INTERNAL_7c2346bc_4_k_cu_970f933d4cuda3std3__419piecewise_constructE:
	.zero		1
	.type		_ZN34_INTERNAL_7c2346bc_4_k_cu_970f933d4cuda3std6ranges3__45__cpo5cdataE,@object
	.size		_ZN34_INTERNAL_7c2346bc_4_k_cu_970f933d4cuda3std6ranges3__45__cpo5cdataE,(_ZN34_INTERNAL_7c2346bc_4_k_cu_970f933d6thrust24THRUST_300001_SM_1000_NS12placeholders2_2E - _ZN34_INTERNAL_7c2346bc_4_k_cu_970f933d4cuda3std6ranges3__45__cpo5cdataE)
_ZN34_INTERNAL_7c2346bc_4_k_cu_970f933d4cuda3std6ranges3__45__cpo5cdataE:
	.zero		1
	.type		_ZN34_INTERNAL_7c2346bc_4_k_cu_970f933d6thrust24THRUST_300001_SM_1000_NS12placeholders2_2E,@object
	.size		_ZN34_INTERNAL_7c2346bc_4_k_cu_970f933d6thrust24THRUST_300001_SM_1000_NS12placeholders2_2E,(_ZN34_INTERNAL_7c2346bc_4_k_cu_970f933d4cuda3std3__45__cpo3endE - _ZN34_INTERNAL_7c2346bc_4_k_cu_970f933d6thrust24THRUST_300001_SM_1000_NS12placeholders2_2E)
_ZN34_INTERNAL_7c2346bc_4_k_cu_970f933d6thrust24THRUST_300001_SM_1000_NS12placeholders2_2E:
	.zero		1
	.type		_ZN34_INTERNAL_7c2346bc_4_k_cu_970f933d4cuda3std3__45__cpo3endE,@object
	.size		_ZN34_INTERNAL_7c2346bc_4_k_cu_970f933d4cuda3std3__45__cpo3endE,(_ZN34_INTERNAL_7c2346bc_4_k_cu_970f933d4cuda3std6ranges3__45__cpo3endE - _ZN34_INTERNAL_7c2346bc_4_k_cu_970f933d4cuda3std3__45__cpo3endE)
_ZN34_INTERNAL_7c2346bc_4_k_cu_970f933d4cuda3std3__45__cpo3endE:
	.zero		1
	.type		_ZN34_INTERNAL_7c2346bc_4_k_cu_970f933d4cuda3std6ranges3__45__cpo3endE,@object
	.size		_ZN34_INTERNAL_7c2346bc_4_k_cu_970f933d4cuda3std6ranges3__45__cpo3endE,(_ZN34_INTERNAL_7c2346bc_4_k_cu_970f933d6thrust24THRUST_300001_SM_1000_NS12placeholders2_6E - _ZN34_INTERNAL_7c2346bc_4_k_cu_970f933d4cuda3std6ranges3__45__cpo3endE)
_ZN34_INTERNAL_7c2346bc_4_k_cu_970f933d4cuda3std6ranges3__45__cpo3endE:
	.zero		1
	.type		_ZN34_INTERNAL_7c2346bc_4_k_cu_970f933d6thrust24THRUST_300001_SM_1000_NS12placeholders2_6E,@object
	.size		_ZN34_INTERNAL_7c2346bc_4_k_cu_970f933d6thrust24THRUST_300001_SM_1000_NS12placeholders2_6E,(_ZN34_INTERNAL_7c2346bc_4_k_cu_970f933d4cuda3std3__45__cpo4rendE - _ZN34_INTERNAL_7c2346bc_4_k_cu_970f933d6thrust24THRUST_300001_SM_1000_NS12placeholders2_6E)
_ZN34_INTERNAL_7c2346bc_4_k_cu_970f933d6thrust24THRUST_300001_SM_1000_NS12placeholders2_6E:
	.zero		1
	.type		_ZN34_INTERNAL_7c2346bc_4_k_cu_970f933d4cuda3std3__45__cpo4rendE,@object
	.size		_ZN34_INTERNAL_7c2346bc_4_k_cu_970f933d4cuda3std3__45__cpo4rendE,(_ZN34_INTERNAL_7c2346bc_4_k_cu_970f933d4cuda3std6ranges3__45__cpo9iter_swapE - _ZN34_INTERNAL_7c2346bc_4_k_cu_970f933d4cuda3std3__45__cpo4rendE)
_ZN34_INTERNAL_7c2346bc_4_k_cu_970f933d4cuda3std3__45__cpo4rendE:
	.zero		1
	.type		_ZN34_INTERNAL_7c2346bc_4_k_cu_970f933d4cuda3std6ranges3__45__cpo9iter_swapE,@object
	.size		_ZN34_INTERNAL_7c2346bc_4_k_cu_970f933d4cuda3std6ranges3__45__cpo9iter_swapE,(_ZN34_INTERNAL_7c2346bc_4_k_cu_970f933d4cuda3std3__48unexpectE - _ZN34_INTERNAL_7c2346bc_4_k_cu_970f933d4cuda3std6ranges3__45__cpo9iter_swapE)
_ZN34_INTERNAL_7c2346bc_4_k_cu_970f933d4cuda3std6ranges3__45__cpo9iter_swapE:
	.zero		1
	.type		_ZN34_INTERNAL_7c2346bc_4_k_cu_970f933d4cuda3std3__48unexpectE,@object
	.size		_ZN34_INTERNAL_7c2346bc_4_k_cu_970f933d4cuda3std3__48unexpectE,(_ZN34_INTERNAL_7c2346bc_4_k_cu_970f933d6thrust24THRUST_300001_SM_1000_NS8cuda_cub3parE - _ZN34_INTERNAL_7c2346bc_4_k_cu_970f933d4cuda3std3__48unexpectE)
_ZN34_INTERNAL_7c2346bc_4_k_cu_970f933d4cuda3std3__48unexpectE:
	.zero		1
	.type		_ZN34_INTERNAL_7c2346bc_4_k_cu_970f933d6thrust24THRUST_300001_SM_1000_NS8cuda_cub3parE,@object
	.size		_ZN34_INTERNAL_7c2346bc_4_k_cu_970f933d6thrust24THRUST_300001_SM_1000_NS8cuda_cub3parE,(_ZN34_INTERNAL_7c2346bc_4_k_cu_970f933d6thrust24THRUST_300001_SM_1000_NS12placeholders2_4E - _ZN34_INTERNAL_7c2346bc_4_k_cu_970f933d6thrust24THRUST_300001_SM_1000_NS8cuda_cub3parE)
_ZN34_INTERNAL_7c2346bc_4_k_cu_970f933d6thrust24THRUST_300001_SM_1000_NS8cuda_cub3parE:
	.zero		1
	.type		_ZN34_INTERNAL_7c2346bc_4_k_cu_970f933d6thrust24THRUST_300001_SM_1000_NS12placeholders2_4E,@object
	.size		_ZN34_INTERNAL_7c2346bc_4_k_cu_970f933d6thrust24THRUST_300001_SM_1000_NS12placeholders2_4E,(_ZN34_INTERNAL_7c2346bc_4_k_cu_970f933d4cuda3std3__45__cpo4cendE - _ZN34_INTERNAL_7c2346bc_4_k_cu_970f933d6thrust24THRUST_300001_SM_1000_NS12placeholders2_4E)
_ZN34_INTERNAL_7c2346bc_4_k_cu_970f933d6thrust24THRUST_300001_SM_1000_NS12placeholders2_4E:
	.zero		1
	.type		_ZN34_INTERNAL_7c2346bc_4_k_cu_970f933d4cuda3std3__45__cpo4cendE,@object
	.size		_ZN34_INTERNAL_7c2346bc_4_k_cu_970f933d4cuda3std3__45__cpo4cendE,(_ZN34_INTERNAL_7c2346bc_4_k_cu_970f933d4cuda3std6ranges3__45__cpo4cendE - _ZN34_INTERNAL_7c2346bc_4_k_cu_970f933d4cuda3std3__45__cpo4cendE)
_ZN34_INTERNAL_7c2346bc_4_k_cu_970f933d4cuda3std3__45__cpo4cendE:
	.zero		1
	.type		_ZN34_INTERNAL_7c2346bc_4_k_cu_970f933d4cuda3std6ranges3__45__cpo4cendE,@object
	.size		_ZN34_INTERNAL_7c2346bc_4_k_cu_970f933d4cuda3std6ranges3__45__cpo4cendE,(_ZN34_INTERNAL_7c2346bc_4_k_cu_970f933d4cuda3std3__420unreachable_sentinelE - _ZN34_INTERNAL_7c2346bc_4_k_cu_970f933d4cuda3std6ranges3__45__cpo4cendE)
_ZN34_INTERNAL_7c2346bc_4_k_cu_970f933d4cuda3std6ranges3__45__cpo4cendE:
	.zero		1
	.type		_ZN34_INTERNAL_7c2346bc_4_k_cu_970f933d4cuda3std3__420unreachable_sentinelE,@object
	.size		_ZN34_INTERNAL_7c2346bc_4_k_cu_970f933d4cuda3std3__420unreachable_sentinelE,(_ZN34_INTERNAL_7c2346bc_4_k_cu_970f933d4cuda3std6ranges3__45__cpo5ssizeE - _ZN34_INTERNAL_7c2346bc_4_k_cu_970f933d4cuda3std3__420unreachable_sentinelE)
_ZN34_INTERNAL_7c2346bc_4_k_cu_970f933d4cuda3std3__420unreachable_sentinelE:
	.zero		1
	.type		_ZN34_INTERNAL_7c2346bc_4_k_cu_970f933d4cuda3std6ranges3__45__cpo5ssizeE,@object
	.size		_ZN34_INTERNAL_7c2346bc_4_k_cu_970f933d4cuda3std6ranges3__45__cpo5ssizeE,(_ZN34_INTERNAL_7c2346bc_4_k_cu_970f933d6thrust24THRUST_300001_SM_1000_NS12placeholders2_8E - _ZN34_INTERNAL_7c2346bc_4_k_cu_970f933d4cuda3std6ranges3__45__cpo5ssizeE)
_ZN34_INTERNAL_7c2346bc_4_k_cu_970f933d4cuda3std6ranges3__45__cpo5ssizeE:
	.zero		1
	.type		_ZN34_INTERNAL_7c2346bc_4_k_cu_970f933d6thrust24THRUST_300001_SM_1000_NS12placeholders2_8E,@object
	.size		_ZN34_INTERNAL_7c2346bc_4_k_cu_970f933d6thrust24THRUST_300001_SM_1000_NS12placeholders2_8E,(_ZN34_INTERNAL_7c2346bc_4_k_cu_970f933d4cuda3std3__45__cpo5crendE - _ZN34_INTERNAL_7c2346bc_4_k_cu_970f933d6thrust24THRUST_300001_SM_1000_NS12placeholders2_8E)
_ZN34_INTERNAL_7c2346bc_4_k_cu_970f933d6thrust24THRUST_300001_SM_1000_NS12placeholders2_8E:
	.zero		1
	.type		_ZN34_INTERNAL_7c2346bc_4_k_cu_970f933d4cuda3std3__45__cpo5crendE,@object
	.size		_ZN34_INTERNAL_7c2346bc_4_k_cu_970f933d4cuda3std3__45__cpo5crendE,(_ZN34_INTERNAL_7c2346bc_4_k_cu_970f933d4cuda3std6ranges3__45__cpo4prevE - _ZN34_INTERNAL_7c2346bc_4_k_cu_970f933d4cuda3std3__45__cpo5crendE)
_ZN34_INTERNAL_7c2346bc_4_k_cu_970f933d4cuda3std3__45__cpo5crendE:
	.zero		1
	.type		_ZN34_INTERNAL_7c2346bc_4_k_cu_970f933d4cuda3std6ranges3__45__cpo4prevE,@object
	.size		_ZN34_INTERNAL_7c2346bc_4_k_cu_970f933d4cuda3std6ranges3__45__cpo4prevE,(_ZN34_INTERNAL_7c2346bc_4_k_cu_970f933d4cuda3std6ranges3__45__cpo9iter_moveE - _ZN34_INTERNAL_7c2346bc_4_k_cu_970f933d4cuda3std6ranges3__45__cpo4prevE)
_ZN34_INTERNAL_7c2346bc_4_k_cu_970f933d4cuda3std6ranges3__45__cpo4prevE:
	.zero		1
	.type		_ZN34_INTERNAL_7c2346bc_4_k_cu_970f933d4cuda3std6ranges3__45__cpo9iter_moveE,@object
	.size		_ZN34_INTERNAL_7c2346bc_4_k_cu_970f933d4cuda3std6ranges3__45__cpo9iter_moveE,(_ZN34_INTERNAL_7c2346bc_4_k_cu_970f933d6thrust24THRUST_300001_SM_1000_NS6system6detail10sequential3seqE - _ZN34_INTERNAL_7c2346bc_4_k_cu_970f933d4cuda3std6ranges3__45__cpo9iter_moveE)
_ZN34_INTERNAL_7c2346bc_4_k_cu_970f933d4cuda3std6ranges3__45__cpo9iter_moveE:
	.zero		1
	.type		_ZN34_INTERNAL_7c2346bc_4_k_cu_970f933d6thrust24THRUST_300001_SM_1000_NS6system6detail10sequential3seqE,@object
	.size		_ZN34_INTERNAL_7c2346bc_4_k_cu_970f933d6thrust24THRUST_300001_SM_1000_NS6system6detail10sequential3seqE,(.L_31 - _ZN34_INTERNAL_7c2346bc_4_k_cu_970f933d6thrust24THRUST_300001_SM_1000_NS6system6detail10sequential3seqE)
_ZN34_INTERNAL_7c2346bc_4_k_cu_970f933d6thrust24THRUST_300001_SM_1000_NS6system6detail10sequential3seqE:
	.zero		1
.L_31:


//--------------------- .nv.shared._Z6kernel14CUtensorMap_st --------------------------
	.section	.nv.shared._Z6kernel14CUtensorMap_st,"aw",@nobits
	.sectionflags	@""
	.align	128
.nv.shared._Z6kernel14CUtensorMap_st:
	.zero		5128


//--------------------- .nv.constant0._ZN3cub18CUB_300001_SM_10006detail11EmptyKernelIvEEvv --------------------------
	.section	.nv.constant0._ZN3cub18CUB_300001_SM_10006detail11EmptyKernelIvEEvv,"a",@progbits
	.sectionflags	@""
	.align	4
.nv.constant0._ZN3cub18CUB_300001_SM_10006detail11EmptyKernelIvEEvv:
	.zero		896


//--------------------- .nv.constant0._Z6kernel14CUtensorMap_st --------------------------
	.section	.nv.constant0._Z6kernel14CUtensorMap_st,"a",@progbits
	.sectionflags	@""
	.align	4
.nv.constant0._Z6kernel14CUtensorMap_st:
	.zero		1024


//--------------------- SYMBOLS --------------------------

	.type		.nv.reservedSmem.offset0,@object
	.size		.nv.reservedSmem.offset0,0x4
	.type		.nv.reservedSmem.cap,@object
	.size		.nv.reservedSmem.cap,0x4
	.type		vprintf,@function
